	.target	sm_100a

	.elftype	@"ET_EXEC"


//--------------------- .note.nv.tkinfo           --------------------------
	.section	.note.nv.tkinfo,"",@"SHT_NOTE"
	.sectionflags	@"SHF_NOTE_NV_TKINFO"
	.tkinfo
        /*0018*/ 	.word	0x00000002
        /*0030*/ 	.string	""
        /*0030*/ 	.string	"ptxas"
        /*0030*/ 	.string	"Cuda compilation tools, release 13.0, V13.0.88"
        /*0030*/ 	.string	"Build cuda_13.0.r13.0/compiler.36424714_0"
        /*0030*/ 	.string	"-arch sm_100a -m 64 "



//--------------------- .note.nv.cuinfo           --------------------------
	.section	.note.nv.cuinfo,"",@"SHT_NOTE"
	.sectionflags	@"SHF_NOTE_NV_CUINFO"
        /*0018*/ 	.short	0x0002
        /*001a*/ 	.short	0x0064
        /*001c*/ 	.short	0x0082
	.zero		2


//--------------------- .nv.info                  --------------------------
	.section	.nv.info,"",@"SHT_CUDA_INFO"
	.align	4


	//----- nvinfo : EIATTR_REGCOUNT
	.align		4
        /*0000*/ 	.byte	0x04, 0x2f
        /*0002*/ 	.short	(.L_20 - .L_19)
	.align		4
.L_19:
        /*0004*/ 	.word	index@(_ZN7cutlass13device_kernelINS_4gemm6kernel13GemmUniversalIN4cute5tupleIJiiiiEEENS1_10collective13CollectiveMmaINS1_35MainloopSm100TmaUmmaWarpSpecializedILi5ELi2ELi4ENS5_IJNS4_1CILi1EEESB_SB_EEEEENS5_IJNSA_ILi64EEENSA_ILi256EEENSA_ILi128EEEEEENS_12float_e5m2_tENS5_IJSB_llEEESI_SJ_NS4_8TiledMMAINS4_8MMA_AtomIJNS4_10MMA_TraitsINS4_19SM100_MMA_F8F6F4_SSEJSI_SI_fSE_SF_NS4_17integral_constantINS4_4UMMA5MajorELSQ_1EEESR_NSO_INSP_7ScaleInELSS_0EEEST_EEEEEENS4_6LayoutISC_NS5_IJNSA_ILi0EEESX_SX_EEEEENS5_IJNS4_10UnderscoreES10_S10_EEEEENS4_13SM90_TMA_LOADENS4_14ComposedLayoutINS4_7SwizzleILi2ELi4ELi3EEENS4_18smem_ptr_flag_bitsILi8EEENSW_INS5_IJSE_NSA_ILi8EEEEEENS5_IJSB_SE_EEEEEEEvNS4_8identityES13_NS14_INS15_ILi3ELi4ELi3EEES18_NSW_INS5_IJSG_S19_EEENS5_IJSB_SG_EEEEEEEvS1E_EENS_8epilogue10collective18CollectiveEpilogueINS1L_23Sm100TmaWarpSpecializedILi4ELi2ELi32ELb0ELb0EEEJSH_NS5_IJNSW_ISE_SB_EES1Q_EEESI_NS5_IJlSB_lEEESI_S1S_NS1L_6fusion15FusionCallbacksIS1P_NS1T_17LinearCombinationISI_fSI_fLNS_15FloatRoundStyleE2EEESH_S1R_JEEENS4_5SM1004TMEM4LOAD26SM100_TMEM_LOAD_16dp32b32xES13_NS14_IS16_S18_NSW_INS5_IJS19_SE_EEENS5_IJSE_SB_EEEEEEENS4_39AutoVectorizingCopyWithAssumedAlignmentILi128EEENS4_14SM90_TMA_STOREES26_S28_S28_EEEvvEEEEvNT_6ParamsE)
        /*0008*/ 	.word	0x00000079


	//----- nvinfo : EIATTR_FRAME_SIZE
	.align		4
.L_20:
        /*000c*/ 	.byte	0x04, 0x11
        /*000e*/ 	.short	(.L_22 - .L_21)
	.align		4
.L_21:
        /*0010*/ 	.word	index@($__internal_2_$__cuda_sm10x_tcgen05_guardrail_trap_unallocated_columns_being_dealloced)
        /*0014*/ 	.word	0x00000000


	//----- nvinfo : EIATTR_FRAME_SIZE
	.align		4
.L_22:
        /*0018*/ 	.byte	0x04, 0x11
        /*001a*/ 	.short	(.L_24 - .L_23)
	.align		4
.L_23:
        /*001c*/ 	.word	index@($__internal_1_$__cuda_sm10x_tcgen05_guardrail_trap_phase_invalid_during_alloc)
        /*0020*/ 	.word	0x00000000


	//----- nvinfo : EIATTR_FRAME_SIZE
	.align		4
.L_24:
        /*0024*/ 	.byte	0x04, 0x11
        /*0026*/ 	.short	(.L_26 - .L_25)
	.align		4
.L_25:
        /*0028*/ 	.word	index@($__internal_0_$__cuda_sm10x_tcgen05_guardrail_trap_col_being_dealloced_not_returned_by_alloc)
        /*002c*/ 	.word	0x00000000


	//----- nvinfo : EIATTR_FRAME_SIZE
	.align		4
.L_26:
        /*0030*/ 	.byte	0x04, 0x11
        /*0032*/ 	.short	(.L_28 - .L_27)
	.align		4
.L_27:
        /*0034*/ 	.word	index@(_ZN7cutlass13device_kernelINS_4gemm6kernel13GemmUniversalIN4cute5tupleIJiiiiEEENS1_10collective13CollectiveMmaINS1_35MainloopSm100TmaUmmaWarpSpecializedILi5ELi2ELi4ENS5_IJNS4_1CILi1EEESB_SB_EEEEENS5_IJNSA_ILi64EEENSA_ILi256EEENSA_ILi128EEEEEENS_12float_e5m2_tENS5_IJSB_llEEESI_SJ_NS4_8TiledMMAINS4_8MMA_AtomIJNS4_10MMA_TraitsINS4_19SM100_MMA_F8F6F4_SSEJSI_SI_fSE_SF_NS4_17integral_constantINS4_4UMMA5MajorELSQ_1EEESR_NSO_INSP_7ScaleInELSS_0EEEST_EEEEEENS4_6LayoutISC_NS5_IJNSA_ILi0EEESX_SX_EEEEENS5_IJNS4_10UnderscoreES10_S10_EEEEENS4_13SM90_TMA_LOADENS4_14ComposedLayoutINS4_7SwizzleILi2ELi4ELi3EEENS4_18smem_ptr_flag_bitsILi8EEENSW_INS5_IJSE_NSA_ILi8EEEEEENS5_IJSB_SE_EEEEEEEvNS4_8identityES13_NS14_INS15_ILi3ELi4ELi3EEES18_NSW_INS5_IJSG_S19_EEENS5_IJSB_SG_EEEEEEEvS1E_EENS_8epilogue10collective18CollectiveEpilogueINS1L_23Sm100TmaWarpSpecializedILi4ELi2ELi32ELb0ELb0EEEJSH_NS5_IJNSW_ISE_SB_EES1Q_EEESI_NS5_IJlSB_lEEESI_S1S_NS1L_6fusion15FusionCallbacksIS1P_NS1T_17LinearCombinationISI_fSI_fLNS_15FloatRoundStyleE2EEESH_S1R_JEEENS4_5SM1004TMEM4LOAD26SM100_TMEM_LOAD_16dp32b32xES13_NS14_IS16_S18_NSW_INS5_IJS19_SE_EEENS5_IJSE_SB_EEEEEEENS4_39AutoVectorizingCopyWithAssumedAlignmentILi128EEENS4_14SM90_TMA_STOREES26_S28_S28_EEEvvEEEEvNT_6ParamsE)
        /*0038*/ 	.word	0x00000000


	//----- nvinfo : EIATTR_MIN_STACK_SIZE
	.align		4
.L_28:
        /*003c*/ 	.byte	0x04, 0x12
        /*003e*/ 	.short	(.L_30 - .L_29)
	.align		4
.L_29:
        /*0040*/ 	.word	index@(_ZN7cutlass13device_kernelINS_4gemm6kernel13GemmUniversalIN4cute5tupleIJiiiiEEENS1_10collective13CollectiveMmaINS1_35MainloopSm100TmaUmmaWarpSpecializedILi5ELi2ELi4ENS5_IJNS4_1CILi1EEESB_SB_EEEEENS5_IJNSA_ILi64EEENSA_ILi256EEENSA_ILi128EEEEEENS_12float_e5m2_tENS5_IJSB_llEEESI_SJ_NS4_8TiledMMAINS4_8MMA_AtomIJNS4_10MMA_TraitsINS4_19SM100_MMA_F8F6F4_SSEJSI_SI_fSE_SF_NS4_17integral_constantINS4_4UMMA5MajorELSQ_1EEESR_NSO_INSP_7ScaleInELSS_0EEEST_EEEEEENS4_6LayoutISC_NS5_IJNSA_ILi0EEESX_SX_EEEEENS5_IJNS4_10UnderscoreES10_S10_EEEEENS4_13SM90_TMA_LOADENS4_14ComposedLayoutINS4_7SwizzleILi2ELi4ELi3EEENS4_18smem_ptr_flag_bitsILi8EEENSW_INS5_IJSE_NSA_ILi8EEEEEENS5_IJSB_SE_EEEEEEEvNS4_8identityES13_NS14_INS15_ILi3ELi4ELi3EEES18_NSW_INS5_IJSG_S19_EEENS5_IJSB_SG_EEEEEEEvS1E_EENS_8epilogue10collective18CollectiveEpilogueINS1L_23Sm100TmaWarpSpecializedILi4ELi2ELi32ELb0ELb0EEEJSH_NS5_IJNSW_ISE_SB_EES1Q_EEESI_NS5_IJlSB_lEEESI_S1S_NS1L_6fusion15FusionCallbacksIS1P_NS1T_17LinearCombinationISI_fSI_fLNS_15FloatRoundStyleE2EEESH_S1R_JEEENS4_5SM1004TMEM4LOAD26SM100_TMEM_LOAD_16dp32b32xES13_NS14_IS16_S18_NSW_INS5_IJS19_SE_EEENS5_IJSE_SB_EEEEEEENS4_39AutoVectorizingCopyWithAssumedAlignmentILi128EEENS4_14SM90_TMA_STOREES26_S28_S28_EEEvvEEEEvNT_6ParamsE)
        /*0044*/ 	.word	0x00000000
.L_30:


//--------------------- .nv.compat                --------------------------
	.section	.nv.compat,"",@"SHT_CUDA_COMPAT_INFO"
	.align	4
        /*0000*/ 	.byte	0x02, 0x09, 0x01, 0x00, 0x02, 0x02, 0x02, 0x00, 0x02, 0x05, 0x05, 0x00, 0x03, 0x07, 0x01, 0x01
        /*0010*/ 	.byte	0x02, 0x03, 0x01, 0x00, 0x02, 0x06, 0x01, 0x00, 0x04, 0x0b, 0x08, 0x00, 0x09, 0x00, 0x00, 0x00
        /*0020*/ 	.byte	0x00, 0x00, 0x00, 0x00


//--------------------- .nv.info._ZN7cutlass13device_kernelINS_4gemm6kernel13GemmUniversalIN4cute5tupleIJiiiiEEENS1_10collective13CollectiveMmaINS1_35MainloopSm100TmaUmmaWarpSpecializedILi5ELi2ELi4ENS5_IJNS4_1CILi1EEESB_SB_EEEEENS5_IJNSA_ILi64EEENSA_ILi256EEENSA_ILi128EEEEEENS_12float_e5m2_tENS5_IJSB_llEEESI_SJ_NS4_8TiledMMAINS4_8MMA_AtomIJNS4_10MMA_TraitsINS4_19SM100_MMA_F8F6F4_SSEJSI_SI_fSE_SF_NS4_17integral_constantINS4_4UMMA5MajorELSQ_1EEESR_NSO_INSP_7ScaleInELSS_0EEEST_EEEEEENS4_6LayoutISC_NS5_IJNSA_ILi0EEESX_SX_EEEEENS5_IJNS4_10UnderscoreES10_S10_EEEEENS4_13SM90_TMA_LOADENS4_14ComposedLayoutINS4_7SwizzleILi2ELi4ELi3EEENS4_18smem_ptr_flag_bitsILi8EEENSW_INS5_IJSE_NSA_ILi8EEEEEENS5_IJSB_SE_EEEEEEEvNS4_8identityES13_NS14_INS15_ILi3ELi4ELi3EEES18_NSW_INS5_IJSG_S19_EEENS5_IJSB_SG_EEEEEEEvS1E_EENS_8epilogue10collective18CollectiveEpilogueINS1L_23Sm100TmaWarpSpecializedILi4ELi2ELi32ELb0ELb0EEEJSH_NS5_IJNSW_ISE_SB_EES1Q_EEESI_NS5_IJlSB_lEEESI_S1S_NS1L_6fusion15FusionCallbacksIS1P_NS1T_17LinearCombinationISI_fSI_fLNS_15FloatRoundStyleE2EEESH_S1R_JEEENS4_5SM1004TMEM4LOAD26SM100_TMEM_LOAD_16dp32b32xES13_NS14_IS16_S18_NSW_INS5_IJS19_SE_EEENS5_IJSE_SB_EEEEEEENS4_39AutoVectorizingCopyWithAssumedAlignmentILi128EEENS4_14SM90_TMA_STOREES26_S28_S28_EEEvvEEEEvNT_6ParamsE --------------------------
	.section	.nv.info._ZN7cutlass13device_kernelINS_4gemm6kernel13GemmUniversalIN4cute5tupleIJiiiiEEENS1_10collective13CollectiveMmaINS1_35MainloopSm100TmaUmmaWarpSpecializedILi5ELi2ELi4ENS5_IJNS4_1CILi1EEESB_SB_EEEEENS5_IJNSA_ILi64EEENSA_ILi256EEENSA_ILi128EEEEEENS_12float_e5m2_tENS5_IJSB_llEEESI_SJ_NS4_8TiledMMAINS4_8MMA_AtomIJNS4_10MMA_TraitsINS4_19SM100_MMA_F8F6F4_SSEJSI_SI_fSE_SF_NS4_17integral_constantINS4_4UMMA5MajorELSQ_1EEESR_NSO_INSP_7ScaleInELSS_0EEEST_EEEEEENS4_6LayoutISC_NS5_IJNSA_ILi0EEESX_SX_EEEEENS5_IJNS4_10UnderscoreES10_S10_EEEEENS4_13SM90_TMA_LOADENS4_14ComposedLayoutINS4_7SwizzleILi2ELi4ELi3EEENS4_18smem_ptr_flag_bitsILi8EEENSW_INS5_IJSE_NSA_ILi8EEEEEENS5_IJSB_SE_EEEEEEEvNS4_8identityES13_NS14_INS15_ILi3ELi4ELi3EEES18_NSW_INS5_IJSG_S19_EEENS5_IJSB_SG_EEEEEEEvS1E_EENS_8epilogue10collective18CollectiveEpilogueINS1L_23Sm100TmaWarpSpecializedILi4ELi2ELi32ELb0ELb0EEEJSH_NS5_IJNSW_ISE_SB_EES1Q_EEESI_NS5_IJlSB_lEEESI_S1S_NS1L_6fusion15FusionCallbacksIS1P_NS1T_17LinearCombinationISI_fSI_fLNS_15FloatRoundStyleE2EEESH_S1R_JEEENS4_5SM1004TMEM4LOAD26SM100_TMEM_LOAD_16dp32b32xES13_NS14_IS16_S18_NSW_INS5_IJS19_SE_EEENS5_IJSE_SB_EEEEEEENS4_39AutoVectorizingCopyWithAssumedAlignmentILi128EEENS4_14SM90_TMA_STOREES26_S28_S28_EEEvvEEEEvNT_6ParamsE,"",@"SHT_CUDA_INFO"
	.sectionflags	@""
	.align	4


	//----- nvinfo : EIATTR_CUDA_API_VERSION
	.align		4
        /*0000*/ 	.byte	0x04, 0x37
        /*0002*/ 	.short	(.L_32 - .L_31)
.L_31:
        /*0004*/ 	.word	0x00000082


	//----- nvinfo : EIATTR_KPARAM_INFO
	.align		4
.L_32:
        /*0008*/ 	.byte	0x04, 0x17
        /*000a*/ 	.short	(.L_34 - .L_33)
.L_33:
        /*000c*/ 	.word	0x00000000
        /*0010*/ 	.short	0x0000
        /*0012*/ 	.short	0x0000
        /*0014*/ 	.byte	0x00, 0xf0, 0x01, 0x20


	//----- nvinfo : EIATTR_AT_ENTRY_FRAGMENTS
	.align		4
.L_34:
        /*0018*/ 	.byte	0x04, 0x4f
        /*001a*/ 	.short	(.L_36 - .L_35)


	//   ....[0]....
.L_35:
        /*001c*/ 	.word	0x00000006


	//----- nvinfo : EIATTR_RESERVED_SMEM_USED
	.align		4
.L_36:
        /*0020*/ 	.byte	0x01, 0x41
	.zero		2


	//----- nvinfo : EIATTR_SPARSE_MMA_MASK
	.align		4
        /*0024*/ 	.byte	0x03, 0x50
        /*0026*/ 	.short	0x0000


	//----- nvinfo : EIATTR_TCGEN05_1CTA_USED
	.align		4
        /*0028*/ 	.byte	0x01, 0x51
	.zero		2


	//----- nvinfo : EIATTR_MAXREG_COUNT
	.align		4
        /*002c*/ 	.byte	0x03, 0x1b
        /*002e*/ 	.short	0x00ff


	//----- nvinfo : EIATTR_NUM_BARRIERS
	.align		4
        /*0030*/ 	.byte	0x02, 0x4c
        /*0032*/ 	.byte	0x07
	.zero		1


	//----- nvinfo : EIATTR_EXTERNS
	.align		4
        /*0034*/ 	.byte	0x04, 0x0f
        /*0036*/ 	.short	(.L_38 - .L_37)


	//   ....[0]....
	.align		4
.L_37:
        /*0038*/ 	.word	index@(__assertfail)


	//----- nvinfo : EIATTR_MERCURY_ISA_VERSION
	.align		4
.L_38:
        /*003c*/ 	.byte	0x03, 0x5f
        /*003e*/ 	.short	0x0101


	//----- nvinfo : EIATTR_INT_WARP_WIDE_INSTR_OFFSETS
	.align		4
        /*0040*/ 	.byte	0x04, 0x31
        /*0042*/ 	.short	(.L_40 - .L_39)


	//   ....[0]....
.L_39:
        /*0044*/ 	.word	0x00001ec0


	//   ....[1]....
        /*0048*/ 	.word	0x000039e0


	//   ....[2]....
        /*004c*/ 	.word	0x00003a10


	//   ....[3]....
        /*0050*/ 	.word	0x00003a60


	//   ....[4]....
        /*0054*/ 	.word	0x00004380


	//   ....[5]....
        /*0058*/ 	.word	0x000043e0


	//   ....[6]....
        /*005c*/ 	.word	0x000044c0


	//   ....[7]....
        /*0060*/ 	.word	0x00004530


	//   ....[8]....
        /*0064*/ 	.word	0x00004640


	//   ....[9]....
        /*0068*/ 	.word	0x000046d0


	//   ....[10]....
        /*006c*/ 	.word	0x000048a0


	//   ....[11]....
        /*0070*/ 	.word	0x00004a00


	//----- nvinfo : EIATTR_COOP_GROUP_MASK_REGIDS
	.align		4
.L_40:
        /*0074*/ 	.byte	0x04, 0x29
        /*0076*/ 	.short	(.L_42 - .L_41)


	//   ....[0]....
.L_41:
        /*0078*/ 	.word	0xffffffff


	//   ....[1]....
        /*007c*/ 	.word	0xffffffff


	//   ....[2]....
        /*0080*/ 	.word	0xffffffff


	//   ....[3]....
        /*0084*/ 	.word	0xffffffff


	//   ....[4]....
        /*0088*/ 	.word	0xffffffff


	//   ....[5]....
        /*008c*/ 	.word	0xffffffff


	//   ....[6]....
        /*0090*/ 	.word	0xffffffff


	//   ....[7]....
        /*0094*/ 	.word	0xffffffff


	//   ....[8]....
        /*0098*/ 	.word	0xffffffff


	//   ....[9]....
        /*009c*/ 	.word	0xffffffff


	//   ....[10]....
        /*00a0*/ 	.word	0xffffffff


	//   ....[11]....
        /*00a4*/ 	.word	0xffffffff


	//   ....[12]....
        /*00a8*/ 	.word	0xffffffff


	//----- nvinfo : EIATTR_COOP_GROUP_INSTR_OFFSETS
	.align		4
.L_42:
        /*00ac*/ 	.byte	0x04, 0x28
        /*00ae*/ 	.short	(.L_44 - .L_43)


	//   ....[0]....
.L_43:
        /*00b0*/ 	.word	0x00000090


	//   ....[1]....
        /*00b4*/ 	.word	0x000004d0


	//   ....[2]....
        /*00b8*/ 	.word	0x00000660


	//   ....[3]....
        /*00bc*/ 	.word	0x00000800


	//   ....[4]....
        /*00c0*/ 	.word	0x00000900


	//   ....[5]....
        /*00c4*/ 	.word	0x00000a70


	//   ....[6]....
        /*00c8*/ 	.word	0x00000c10


	//   ....[7]....
        /*00cc*/ 	.word	0x00001da0


	//   ....[8]....
        /*00d0*/ 	.word	0x00002c10


	//   ....[9]....
        /*00d4*/ 	.word	0x00002e20


	//   ....[10]....
        /*00d8*/ 	.word	0x00002e50


	//   ....[11]....
        /*00dc*/ 	.word	0x000038d0


	//   ....[12]....
        /*00e0*/ 	.word	0x00003b00


	//----- nvinfo : EIATTR_VRC_CTA_INIT_COUNT
	.align		4
.L_44:
        /*00e4*/ 	.byte	0x02, 0x4a
        /*00e6*/ 	.byte	0x80
	.zero		1


	//----- nvinfo : EIATTR_SYSCALL_OFFSETS
	.align		4
        /*00e8*/ 	.byte	0x04, 0x46
        /*00ea*/ 	.short	(.L_46 - .L_45)


	//   ....[0]....
.L_45:
        /*00ec*/ 	.word	0x00005480


	//   ....[1]....
        /*00f0*/ 	.word	0x000055c0


	//   ....[2]....
        /*00f4*/ 	.word	0x00005dc0


	//   ....[3]....
        /*00f8*/ 	.word	0x00006b60


	//   ....[4]....
        /*00fc*/ 	.word	0x000078c0


	//   ....[5]....
        /*0100*/ 	.word	0x00008650


	//----- nvinfo : EIATTR_MBARRIER_INSTR_OFFSETS
	.align		4
.L_46:
        /*0104*/ 	.byte	0x04, 0x39
        /*0106*/ 	.short	(.L_48 - .L_47)


	//   ....[0]....
.L_47:
        /*0108*/ 	.word	0x000005b0
        /*010c*/ 	.word	0x000000ff
        /*0110*/ 	.word	0x00000000
        /*0114*/ 	.short	0x0100
        /*0116*/ 	.byte	0x05
	.zero		1


	//   ....[1]....
        /*0118*/ 	.word	0x000005c0
        /*011c*/ 	.word	0x000000ff
        /*0120*/ 	.word	0x00000028
        /*0124*/ 	.short	0x0100
        /*0126*/ 	.byte	0x05
	.zero		1


	//   ....[2]....
        /*0128*/ 	.word	0x000005d0
        /*012c*/ 	.word	0x000000ff
        /*0130*/ 	.word	0x00000008
        /*0134*/ 	.short	0x0100
        /*0136*/ 	.byte	0x05
	.zero		1


	//   ....[3]....
        /*0138*/ 	.word	0x000005e0
        /*013c*/ 	.word	0x000000ff
        /*0140*/ 	.word	0x00000030
        /*0144*/ 	.short	0x0100
        /*0146*/ 	.byte	0x05
	.zero		1


	//   ....[4]....
        /*0148*/ 	.word	0x000005f0
        /*014c*/ 	.word	0x000000ff
        /*0150*/ 	.word	0x00000010
        /*0154*/ 	.short	0x0100
        /*0156*/ 	.byte	0x05
	.zero		1


	//   ....[5]....
        /*0158*/ 	.word	0x00000600
        /*015c*/ 	.word	0x000000ff
        /*0160*/ 	.word	0x00000038
        /*0164*/ 	.short	0x0100
        /*0166*/ 	.byte	0x05
	.zero		1


	//   ....[6]....
        /*0168*/ 	.word	0x00000610
        /*016c*/ 	.word	0x000000ff
        /*0170*/ 	.word	0x00000018
        /*0174*/ 	.short	0x0100
        /*0176*/ 	.byte	0x05
	.zero		1


	//   ....[7]....
        /*0178*/ 	.word	0x00000620
        /*017c*/ 	.word	0x000000ff
        /*0180*/ 	.word	0x00000040
        /*0184*/ 	.short	0x0100
        /*0186*/ 	.byte	0x05
	.zero		1


	//   ....[8]....
        /*0188*/ 	.word	0x00000630
        /*018c*/ 	.word	0x000000ff
        /*0190*/ 	.word	0x00000020
        /*0194*/ 	.short	0x0100
        /*0196*/ 	.byte	0x05
	.zero		1


	//   ....[9]....
        /*0198*/ 	.word	0x00000640
        /*019c*/ 	.word	0x000000ff
        /*01a0*/ 	.word	0x00000048
        /*01a4*/ 	.short	0x0100
        /*01a6*/ 	.byte	0x05
	.zero		1


	//   ....[10]....
        /*01a8*/ 	.word	0x00000770
        /*01ac*/ 	.word	0x000000ff
        /*01b0*/ 	.word	0x00000050
        /*01b4*/ 	.short	0x0100
        /*01b6*/ 	.byte	0x07
	.zero		1


	//   ....[11]....
        /*01b8*/ 	.word	0x00000780
        /*01bc*/ 	.word	0x000000ff
        /*01c0*/ 	.word	0x00000070
        /*01c4*/ 	.short	0x0100
        /*01c6*/ 	.byte	0x07
	.zero		1


	//   ....[12]....
        /*01c8*/ 	.word	0x00000790
        /*01cc*/ 	.word	0x000000ff
        /*01d0*/ 	.word	0x00000058
        /*01d4*/ 	.short	0x0100
        /*01d6*/ 	.byte	0x07
	.zero		1


	//   ....[13]....
        /*01d8*/ 	.word	0x000007a0
        /*01dc*/ 	.word	0x000000ff
        /*01e0*/ 	.word	0x00000078
        /*01e4*/ 	.short	0x0100
        /*01e6*/ 	.byte	0x07
	.zero		1


	//   ....[14]....
        /*01e8*/ 	.word	0x000007b0
        /*01ec*/ 	.word	0x000000ff
        /*01f0*/ 	.word	0x00000060
        /*01f4*/ 	.short	0x0100
        /*01f6*/ 	.byte	0x07
	.zero		1


	//   ....[15]....
        /*01f8*/ 	.word	0x000007c0
        /*01fc*/ 	.word	0x000000ff
        /*0200*/ 	.word	0x00000080
        /*0204*/ 	.short	0x0100
        /*0206*/ 	.byte	0x07
	.zero		1


	//   ....[16]....
        /*0208*/ 	.word	0x000007d0
        /*020c*/ 	.word	0x000000ff
        /*0210*/ 	.word	0x00000068
        /*0214*/ 	.short	0x0100
        /*0216*/ 	.byte	0x07
	.zero		1


	//   ....[17]....
        /*0218*/ 	.word	0x000007e0
        /*021c*/ 	.word	0x000000ff
        /*0220*/ 	.word	0x00000088
        /*0224*/ 	.short	0x0100
        /*0226*/ 	.byte	0x07
	.zero		1


	//   ....[18]....
        /*0228*/ 	.word	0x000008d0
        /*022c*/ 	.word	0x000000ff
        /*0230*/ 	.word	0x00000090
        /*0234*/ 	.short	0x0100
        /*0236*/ 	.byte	0x05
	.zero		1


	//   ....[19]....
        /*0238*/ 	.word	0x000008e0
        /*023c*/ 	.word	0x000000ff
        /*0240*/ 	.word	0x00000098
        /*0244*/ 	.short	0x0100
        /*0246*/ 	.byte	0x05
	.zero		1


	//   ....[20]....
        /*0248*/ 	.word	0x00000a20
        /*024c*/ 	.word	0x000000ff
        /*0250*/ 	.word	0x000000a0
        /*0254*/ 	.short	0x0100
        /*0256*/ 	.byte	0x05
	.zero		1


	//   ....[21]....
        /*0258*/ 	.word	0x00000a30
        /*025c*/ 	.word	0x000000ff
        /*0260*/ 	.word	0x000000b0
        /*0264*/ 	.short	0x0100
        /*0266*/ 	.byte	0x05
	.zero		1


	//   ....[22]....
        /*0268*/ 	.word	0x00000a40
        /*026c*/ 	.word	0x000000ff
        /*0270*/ 	.word	0x000000a8
        /*0274*/ 	.short	0x0100
        /*0276*/ 	.byte	0x05
	.zero		1


	//   ....[23]....
        /*0278*/ 	.word	0x00000a50
        /*027c*/ 	.word	0x000000ff
        /*0280*/ 	.word	0x000000b8
        /*0284*/ 	.short	0x0100
        /*0286*/ 	.byte	0x05
	.zero		1


	//   ....[24]....
        /*0288*/ 	.word	0x00000b80
        /*028c*/ 	.word	0x000000ff
        /*0290*/ 	.word	0x000000c0
        /*0294*/ 	.short	0x0100
        /*0296*/ 	.byte	0x07
	.zero		1


	//   ....[25]....
        /*0298*/ 	.word	0x00000b90
        /*029c*/ 	.word	0x000000ff
        /*02a0*/ 	.word	0x000000e0
        /*02a4*/ 	.short	0x0100
        /*02a6*/ 	.byte	0x07
	.zero		1


	//   ....[26]....
        /*02a8*/ 	.word	0x00000ba0
        /*02ac*/ 	.word	0x000000ff
        /*02b0*/ 	.word	0x000000c8
        /*02b4*/ 	.short	0x0100
        /*02b6*/ 	.byte	0x07
	.zero		1


	//   ....[27]....
        /*02b8*/ 	.word	0x00000bb0
        /*02bc*/ 	.word	0x000000ff
        /*02c0*/ 	.word	0x000000e8
        /*02c4*/ 	.short	0x0100
        /*02c6*/ 	.byte	0x07
	.zero		1


	//   ....[28]....
        /*02c8*/ 	.word	0x00000bc0
        /*02cc*/ 	.word	0x000000ff
        /*02d0*/ 	.word	0x000000d0
        /*02d4*/ 	.short	0x0100
        /*02d6*/ 	.byte	0x07
	.zero		1


	//   ....[29]....
        /*02d8*/ 	.word	0x00000bd0
        /*02dc*/ 	.word	0x000000ff
        /*02e0*/ 	.word	0x000000f0
        /*02e4*/ 	.short	0x0100
        /*02e6*/ 	.byte	0x07
	.zero		1


	//   ....[30]....
        /*02e8*/ 	.word	0x00000be0
        /*02ec*/ 	.word	0x000000ff
        /*02f0*/ 	.word	0x000000d8
        /*02f4*/ 	.short	0x0100
        /*02f6*/ 	.byte	0x07
	.zero		1


	//   ....[31]....
        /*02f8*/ 	.word	0x00000bf0
        /*02fc*/ 	.word	0x000000ff
        /*0300*/ 	.word	0x000000f8
        /*0304*/ 	.short	0x0100
        /*0306*/ 	.byte	0x07
	.zero		1


	//   ....[32]....
        /*0308*/ 	.word	0x00000ce0
        /*030c*/ 	.word	0x000000ff
        /*0310*/ 	.word	0x00000100
        /*0314*/ 	.short	0x0100
        /*0316*/ 	.byte	0x05
	.zero		1


	//   ....[33]....
        /*0318*/ 	.word	0x00000cf0
        /*031c*/ 	.word	0x000000ff
        /*0320*/ 	.word	0x00000110
        /*0324*/ 	.short	0x0100
        /*0326*/ 	.byte	0x05
	.zero		1


	//   ....[34]....
        /*0328*/ 	.word	0x00000d00
        /*032c*/ 	.word	0x000000ff
        /*0330*/ 	.word	0x00000108
        /*0334*/ 	.short	0x0100
        /*0336*/ 	.byte	0x05
	.zero		1


	//   ....[35]....
        /*0338*/ 	.word	0x00000d10
        /*033c*/ 	.word	0x000000ff
        /*0340*/ 	.word	0x00000118
        /*0344*/ 	.short	0x0100
        /*0346*/ 	.byte	0x05
	.zero		1


	//   ....[36]....
        /*0348*/ 	.word	0x000015e0
        /*034c*/ 	.word	0x00000002
        /*0350*/ 	.word	0x00000110
        /*0354*/ 	.short	0x010a
        /*0356*/ 	.byte	0xff
	.zero		1


	//   ....[37]....
        /*0358*/ 	.word	0x00001610
        /*035c*/ 	.word	0x00000002
        /*0360*/ 	.word	0x00000100
        /*0364*/ 	.short	0x0101
        /*0366*/ 	.byte	0xff
	.zero		1


	//   ....[38]....
        /*0368*/ 	.word	0x000016e0
        /*036c*/ 	.word	0x000000ff
        /*0370*/ 	.word	0x00000028
        /*0374*/ 	.short	0x010a
        /*0376*/ 	.byte	0x08
	.zero		1


	//   ....[39]....
        /*0378*/ 	.word	0x00001790
        /*037c*/ 	.word	0x000000ff
        /*0380*/ 	.word	0x00000028
        /*0384*/ 	.short	0x010a
        /*0386*/ 	.byte	0x21
	.zero		1


	//   ....[40]....
        /*0388*/ 	.word	0x000018e0
        /*038c*/ 	.word	0x000000ff
        /*0390*/ 	.word	0x00000028
        /*0394*/ 	.short	0x010a
        /*0396*/ 	.byte	0x08
	.zero		1


	//   ....[41]....
        /*0398*/ 	.word	0x00001a40
        /*039c*/ 	.word	0x000000ff
        /*03a0*/ 	.word	0x00000098
        /*03a4*/ 	.short	0x0101
        /*03a6*/ 	.byte	0x04
	.zero		1


	//   ....[42]....
        /*03a8*/ 	.word	0x00001a60
        /*03ac*/ 	.word	0x000000ff
        /*03b0*/ 	.word	0x00000028
        /*03b4*/ 	.short	0x010a
        /*03b6*/ 	.byte	0x08
	.zero		1


	//   ....[43]....
        /*03b8*/ 	.word	0x00001af0
        /*03bc*/ 	.word	0x000000ff
        /*03c0*/ 	.word	0x00000028
        /*03c4*/ 	.short	0x010a
        /*03c6*/ 	.byte	0x19
	.zero		1


	//   ....[44]....
        /*03c8*/ 	.word	0x00001c40
        /*03cc*/ 	.word	0x000000ff
        /*03d0*/ 	.word	0x00000028
        /*03d4*/ 	.short	0x010a
        /*03d6*/ 	.byte	0x08
	.zero		1


	//   ....[45]....
        /*03d8*/ 	.word	0x00001dd0
        /*03dc*/ 	.word	0x00000002
        /*03e0*/ 	.word	0x000000a0
        /*03e4*/ 	.short	0x010a
        /*03e6*/ 	.byte	0xff
	.zero		1


	//   ....[46]....
        /*03e8*/ 	.word	0x00001e90
        /*03ec*/ 	.word	0x00000002
        /*03f0*/ 	.word	0x00000000
        /*03f4*/ 	.short	0x0101
        /*03f6*/ 	.byte	0xff
	.zero		1


	//   ....[47]....
        /*03f8*/ 	.word	0x000023f0
        /*03fc*/ 	.word	0x000000ff
        /*0400*/ 	.word	0x00000000
        /*0404*/ 	.short	0x010a
        /*0406*/ 	.byte	0x05
	.zero		1


	//   ....[48]....
        /*0408*/ 	.word	0x00002480
        /*040c*/ 	.word	0x000000ff
        /*0410*/ 	.word	0x00000000
        /*0414*/ 	.short	0x010a
        /*0416*/ 	.byte	0x05
	.zero		1


	//   ....[49]....
        /*0418*/ 	.word	0x00002510
        /*041c*/ 	.word	0x000000ff
        /*0420*/ 	.word	0x00000000
        /*0424*/ 	.short	0x010a
        /*0426*/ 	.byte	0x05
	.zero		1


	//   ....[50]....
        /*0428*/ 	.word	0x000025a0
        /*042c*/ 	.word	0x000000ff
        /*0430*/ 	.word	0x00000000
        /*0434*/ 	.short	0x010a
        /*0436*/ 	.byte	0x05
	.zero		1


	//   ....[51]....
        /*0438*/ 	.word	0x00002640
        /*043c*/ 	.word	0x00000000
        /*0440*/ 	.word	0x00000000
        /*0444*/ 	.short	0x010a
        /*0446*/ 	.byte	0xff
	.zero		1


	//   ....[52]....
        /*0448*/ 	.word	0x00002760
        /*044c*/ 	.word	0x00000000
        /*0450*/ 	.word	0x00000100
        /*0454*/ 	.short	0x010a
        /*0456*/ 	.byte	0xff
	.zero		1


	//   ....[53]....
        /*0458*/ 	.word	0x000027d0
        /*045c*/ 	.word	0x00000000
        /*0460*/ 	.word	0x00000000
        /*0464*/ 	.short	0x0101
        /*0466*/ 	.byte	0xff
	.zero		1


	//   ....[54]....
        /*0468*/ 	.word	0x000027f0
        /*046c*/ 	.word	0x000000ff
        /*0470*/ 	.word	0x000000b0
        /*0474*/ 	.short	0x010a
        /*0476*/ 	.byte	0x05
	.zero		1


	//   ....[55]....
        /*0478*/ 	.word	0x00002910
        /*047c*/ 	.word	0x00000000
        /*0480*/ 	.word	0x000000a0
        /*0484*/ 	.short	0x010a
        /*0486*/ 	.byte	0xff
	.zero		1


	//   ....[56]....
        /*0488*/ 	.word	0x00002a10
        /*048c*/ 	.word	0x00000000
        /*0490*/ 	.word	0x00000000
        /*0494*/ 	.short	0x0101
        /*0496*/ 	.byte	0xff
	.zero		1


	//   ....[57]....
        /*0498*/ 	.word	0x00002aa0
        /*049c*/ 	.word	0x000000ff
        /*04a0*/ 	.word	0x000000b0
        /*04a4*/ 	.short	0x0106
        /*04a6*/ 	.byte	0x05
	.zero		1


	//   ....[58]....
        /*04a8*/ 	.word	0x00002ac0
        /*04ac*/ 	.word	0x000000ff
        /*04b0*/ 	.word	0x000000b0
        /*04b4*/ 	.short	0x010a
        /*04b6*/ 	.byte	0x05
	.zero		1


	//   ....[59]....
        /*04b8*/ 	.word	0x00002b50
        /*04bc*/ 	.word	0x000000ff
        /*04c0*/ 	.word	0x000000b0
        /*04c4*/ 	.short	0x0106
        /*04c6*/ 	.byte	0x04
	.zero		1


	//   ....[60]....
        /*04c8*/ 	.word	0x00002b90
        /*04cc*/ 	.word	0x00000000
        /*04d0*/ 	.word	0x000000b0
        /*04d4*/ 	.short	0x010a
        /*04d6*/ 	.byte	0xff
	.zero		1


	//   ....[61]....
        /*04d8*/ 	.word	0x000030c0
        /*04dc*/ 	.word	0x00000000
        /*04e0*/ 	.word	0x000000a0
        /*04e4*/ 	.short	0x010a
        /*04e6*/ 	.byte	0xff
	.zero		1


	//   ....[62]....
        /*04e8*/ 	.word	0x000031c0
        /*04ec*/ 	.word	0x00000003
        /*04f0*/ 	.word	0x00000000
        /*04f4*/ 	.short	0x0101
        /*04f6*/ 	.byte	0xff
	.zero		1


	//   ....[63]....
        /*04f8*/ 	.word	0x000031d0
        /*04fc*/ 	.word	0x000000ff
        /*0500*/ 	.word	0x00000000
        /*0504*/ 	.short	0x010a
        /*0506*/ 	.byte	0x06
	.zero		1


	//   ....[64]....
        /*0508*/ 	.word	0x00003250
        /*050c*/ 	.word	0x000000ff
        /*0510*/ 	.word	0x000000e0
        /*0514*/ 	.short	0x010a
        /*0516*/ 	.byte	0x07
	.zero		1


	//   ....[65]....
        /*0518*/ 	.word	0x00003330
        /*051c*/ 	.word	0x000000ff
        /*0520*/ 	.word	0x00000000
        /*0524*/ 	.short	0x010a
        /*0526*/ 	.byte	0x06
	.zero		1


	//   ....[66]....
        /*0528*/ 	.word	0x00003460
        /*052c*/ 	.word	0x000000ff
        /*0530*/ 	.word	0x00000000
        /*0534*/ 	.short	0x010a
        /*0536*/ 	.byte	0x1a
	.zero		1


	//   ....[67]....
        /*0538*/ 	.word	0x00003700
        /*053c*/ 	.word	0x000000ff
        /*0540*/ 	.word	0x00000000
        /*0544*/ 	.short	0x010a
        /*0546*/ 	.byte	0x06
	.zero		1


	//   ....[68]....
        /*0548*/ 	.word	0x00003790
        /*054c*/ 	.word	0x000000ff
        /*0550*/ 	.word	0x00000000
        /*0554*/ 	.short	0x010a
        /*0556*/ 	.byte	0x06
	.zero		1


	//   ....[69]....
        /*0558*/ 	.word	0x00003820
        /*055c*/ 	.word	0x000000ff
        /*0560*/ 	.word	0x00000000
        /*0564*/ 	.short	0x010a
        /*0566*/ 	.byte	0x06
	.zero		1


	//   ....[70]....
        /*0568*/ 	.word	0x000038b0
        /*056c*/ 	.word	0x000000ff
        /*0570*/ 	.word	0x00000000
        /*0574*/ 	.short	0x010a
        /*0576*/ 	.byte	0x07
	.zero		1


	//   ....[71]....
        /*0578*/ 	.word	0x00003d30
        /*057c*/ 	.word	0x00000000
        /*0580*/ 	.word	0x000000a0
        /*0584*/ 	.short	0x010a
        /*0586*/ 	.byte	0xff
	.zero		1


	//   ....[72]....
        /*0588*/ 	.word	0x00003df0
        /*058c*/ 	.word	0x00000000
        /*0590*/ 	.word	0x00000000
        /*0594*/ 	.short	0x0101
        /*0596*/ 	.byte	0xff
	.zero		1


	//   ....[73]....
        /*0598*/ 	.word	0x00004110
        /*059c*/ 	.word	0x000000ff
        /*05a0*/ 	.word	0x00000098
        /*05a4*/ 	.short	0x010a
        /*05a6*/ 	.byte	0x07
	.zero		1


	//   ....[74]....
        /*05a8*/ 	.word	0x00004300
        /*05ac*/ 	.word	0x000000ff
        /*05b0*/ 	.word	0x00000070
        /*05b4*/ 	.short	0x010a
        /*05b6*/ 	.byte	0x07
	.zero		1


	//   ....[75]....
        /*05b8*/ 	.word	0x00004470
        /*05bc*/ 	.word	0x000000ff
        /*05c0*/ 	.word	0x00000050
        /*05c4*/ 	.short	0x010b
        /*05c6*/ 	.byte	0x07
	.zero		1


	//   ....[76]....
        /*05c8*/ 	.word	0x00004480
        /*05cc*/ 	.word	0x000000ff
        /*05d0*/ 	.word	0x00000000
        /*05d4*/ 	.short	0x0101
        /*05d6*/ 	.byte	0x08
	.zero		1


	//   ....[77]....
        /*05d8*/ 	.word	0x00004490
        /*05dc*/ 	.word	0x000000ff
        /*05e0*/ 	.word	0x00000078
        /*05e4*/ 	.short	0x010a
        /*05e6*/ 	.byte	0x07
	.zero		1


	//   ....[78]....
        /*05e8*/ 	.word	0x000045e0
        /*05ec*/ 	.word	0x000000ff
        /*05f0*/ 	.word	0x00000058
        /*05f4*/ 	.short	0x010b
        /*05f6*/ 	.byte	0x07
	.zero		1


	//   ....[79]....
        /*05f8*/ 	.word	0x000045f0
        /*05fc*/ 	.word	0x000000ff
        /*0600*/ 	.word	0x00000000
        /*0604*/ 	.short	0x0101
        /*0606*/ 	.byte	0x08
	.zero		1


	//   ....[80]....
        /*0608*/ 	.word	0x00004600
        /*060c*/ 	.word	0x000000ff
        /*0610*/ 	.word	0x00000080
        /*0614*/ 	.short	0x010a
        /*0616*/ 	.byte	0x07
	.zero		1


	//   ....[81]....
        /*0618*/ 	.word	0x00004780
        /*061c*/ 	.word	0x000000ff
        /*0620*/ 	.word	0x00000060
        /*0624*/ 	.short	0x010b
        /*0626*/ 	.byte	0x07
	.zero		1


	//   ....[82]....
        /*0628*/ 	.word	0x000047c0
        /*062c*/ 	.word	0x000000ff
        /*0630*/ 	.word	0x00000000
        /*0634*/ 	.short	0x0101
        /*0636*/ 	.byte	0x08
	.zero		1


	//   ....[83]....
        /*0638*/ 	.word	0x00004800
        /*063c*/ 	.word	0x000000ff
        /*0640*/ 	.word	0x00000088
        /*0644*/ 	.short	0x010a
        /*0646*/ 	.byte	0x07
	.zero		1


	//   ....[84]....
        /*0648*/ 	.word	0x00004a40
        /*064c*/ 	.word	0x000000ff
        /*0650*/ 	.word	0x00000068
        /*0654*/ 	.short	0x010b
        /*0656*/ 	.byte	0x07
	.zero		1


	//   ....[85]....
        /*0658*/ 	.word	0x00004a60
        /*065c*/ 	.word	0x000000ff
        /*0660*/ 	.word	0x00000000
        /*0664*/ 	.short	0x0101
        /*0666*/ 	.byte	0x0d
	.zero		1


	//   ....[86]....
        /*0668*/ 	.word	0x00004a90
        /*066c*/ 	.word	0x000000ff
        /*0670*/ 	.word	0x00000070
        /*0674*/ 	.short	0x010a
        /*0676*/ 	.byte	0x07
	.zero		1


	//   ....[87]....
        /*0678*/ 	.word	0x00004ab0
        /*067c*/ 	.word	0x000000ff
        /*0680*/ 	.word	0x00000078
        /*0684*/ 	.short	0x010a
        /*0686*/ 	.byte	0x07
	.zero		1


	//   ....[88]....
        /*0688*/ 	.word	0x00004ad0
        /*068c*/ 	.word	0x000000ff
        /*0690*/ 	.word	0x00000080
        /*0694*/ 	.short	0x010a
        /*0696*/ 	.byte	0x07
	.zero		1


	//   ....[89]....
        /*0698*/ 	.word	0x00004b10
        /*069c*/ 	.word	0x00000000
        /*06a0*/ 	.word	0x00000088
        /*06a4*/ 	.short	0x010a
        /*06a6*/ 	.byte	0xff
	.zero		1


	//   ....[90]....
        /*06a8*/ 	.word	0x00004e50
        /*06ac*/ 	.word	0x00000000
        /*06b0*/ 	.word	0x000000a0
        /*06b4*/ 	.short	0x010a
        /*06b6*/ 	.byte	0xff
	.zero		1


	//   ....[91]....
        /*06b8*/ 	.word	0x00004f60
        /*06bc*/ 	.word	0x00000000
        /*06c0*/ 	.word	0x00000000
        /*06c4*/ 	.short	0x0101
        /*06c6*/ 	.byte	0xff
	.zero		1


	//   ....[92]....
        /*06c8*/ 	.word	0x00005980
        /*06cc*/ 	.word	0x00000002
        /*06d0*/ 	.word	0x00000050
        /*06d4*/ 	.short	0x010a
        /*06d6*/ 	.byte	0xff
	.zero		1


	//   ....[93]....
        /*06d8*/ 	.word	0x000059c0
        /*06dc*/ 	.word	0x00000071
        /*06e0*/ 	.word	0x000000c0
        /*06e4*/ 	.short	0x010a
        /*06e6*/ 	.byte	0xff
	.zero		1


	//   ....[94]....
        /*06e8*/ 	.word	0x00005b00
        /*06ec*/ 	.word	0x00000002
        /*06f0*/ 	.word	0x00000050
        /*06f4*/ 	.short	0x010a
        /*06f6*/ 	.byte	0xff
	.zero		1


	//   ....[95]....
        /*06f8*/ 	.word	0x00005c20
        /*06fc*/ 	.word	0x00000000
        /*0700*/ 	.word	0x00000000
        /*0704*/ 	.short	0x0101
        /*0706*/ 	.byte	0xff
	.zero		1


	//   ....[96]....
        /*0708*/ 	.word	0x00005ca0
        /*070c*/ 	.word	0x00000071
        /*0710*/ 	.word	0x000000c0
        /*0714*/ 	.short	0x010a
        /*0716*/ 	.byte	0xff
	.zero		1


	//   ....[97]....
        /*0718*/ 	.word	0x000067f0
        /*071c*/ 	.word	0x00000000
        /*0720*/ 	.word	0x00000050
        /*0724*/ 	.short	0x010a
        /*0726*/ 	.byte	0xff
	.zero		1


	//   ....[98]....
        /*0728*/ 	.word	0x000068b0
        /*072c*/ 	.word	0x00000000
        /*0730*/ 	.word	0x00000050
        /*0734*/ 	.short	0x010a
        /*0736*/ 	.byte	0xff
	.zero		1


	//   ....[99]....
        /*0738*/ 	.word	0x000069e0
        /*073c*/ 	.word	0x00000000
        /*0740*/ 	.word	0x00000000
        /*0744*/ 	.short	0x0101
        /*0746*/ 	.byte	0xff
	.zero		1


	//   ....[100]....
        /*0748*/ 	.word	0x00007550
        /*074c*/ 	.word	0x00000000
        /*0750*/ 	.word	0x00000050
        /*0754*/ 	.short	0x010a
        /*0756*/ 	.byte	0xff
	.zero		1


	//   ....[101]....
        /*0758*/ 	.word	0x00007610
        /*075c*/ 	.word	0x00000000
        /*0760*/ 	.word	0x00000050
        /*0764*/ 	.short	0x010a
        /*0766*/ 	.byte	0xff
	.zero		1


	//   ....[102]....
        /*0768*/ 	.word	0x00007740
        /*076c*/ 	.word	0x00000000
        /*0770*/ 	.word	0x00000000
        /*0774*/ 	.short	0x0101
        /*0776*/ 	.byte	0xff
	.zero		1


	//   ....[103]....
        /*0778*/ 	.word	0x000082e0
        /*077c*/ 	.word	0x00000000
        /*0780*/ 	.word	0x00000050
        /*0784*/ 	.short	0x010a
        /*0786*/ 	.byte	0xff
	.zero		1


	//   ....[104]....
        /*0788*/ 	.word	0x000083a0
        /*078c*/ 	.word	0x00000000
        /*0790*/ 	.word	0x00000050
        /*0794*/ 	.short	0x010a
        /*0796*/ 	.byte	0xff
	.zero		1


	//   ....[105]....
        /*0798*/ 	.word	0x000084d0
        /*079c*/ 	.word	0x00000000
        /*07a0*/ 	.word	0x00000000
        /*07a4*/ 	.short	0x0101
        /*07a6*/ 	.byte	0xff
	.zero		1


	//   ....[106]....
        /*07a8*/ 	.word	0x00008910
        /*07ac*/ 	.word	0x000000ff
        /*07b0*/ 	.word	0x00000000
        /*07b4*/ 	.short	0x0101
        /*07b6*/ 	.byte	0x05
	.zero		1


	//   ....[107]....
        /*07b8*/ 	.word	0x00009150
        /*07bc*/ 	.word	0x00000002
        /*07c0*/ 	.word	0x00000110
        /*07c4*/ 	.short	0x010a
        /*07c6*/ 	.byte	0xff
	.zero		1


	//   ....[108]....
        /*07c8*/ 	.word	0x000091b0
        /*07cc*/ 	.word	0x00000002
        /*07d0*/ 	.word	0x00000028
        /*07d4*/ 	.short	0x010a
        /*07d6*/ 	.byte	0xff
	.zero		1


	//   ....[109]....
        /*07d8*/ 	.word	0x00009210
        /*07dc*/ 	.word	0x00000002
        /*07e0*/ 	.word	0x00000028
        /*07e4*/ 	.short	0x010a
        /*07e6*/ 	.byte	0xff
	.zero		1


	//   ....[110]....
        /*07e8*/ 	.word	0x00009260
        /*07ec*/ 	.word	0x00000002
        /*07f0*/ 	.word	0x000000a0
        /*07f4*/ 	.short	0x010a
        /*07f6*/ 	.byte	0xff
	.zero		1


	//   ....[111]....
        /*07f8*/ 	.word	0x000092c0
        /*07fc*/ 	.word	0x00000000
        /*0800*/ 	.word	0x00000000
        /*0804*/ 	.short	0x010a
        /*0806*/ 	.byte	0xff
	.zero		1


	//   ....[112]....
        /*0808*/ 	.word	0x00009320
        /*080c*/ 	.word	0x00000000
        /*0810*/ 	.word	0x00000000
        /*0814*/ 	.short	0x010a
        /*0816*/ 	.byte	0xff
	.zero		1


	//   ....[113]....
        /*0818*/ 	.word	0x00009380
        /*081c*/ 	.word	0x00000000
        /*0820*/ 	.word	0x00000000
        /*0824*/ 	.short	0x010a
        /*0826*/ 	.byte	0xff
	.zero		1


	//   ....[114]....
        /*0828*/ 	.word	0x000093e0
        /*082c*/ 	.word	0x00000000
        /*0830*/ 	.word	0x00000000
        /*0834*/ 	.short	0x010a
        /*0836*/ 	.byte	0xff
	.zero		1


	//   ....[115]....
        /*0838*/ 	.word	0x00009430
        /*083c*/ 	.word	0x00000000
        /*0840*/ 	.word	0x00000100
        /*0844*/ 	.short	0x010a
        /*0846*/ 	.byte	0xff
	.zero		1


	//   ....[116]....
        /*0848*/ 	.word	0x00009490
        /*084c*/ 	.word	0x00000000
        /*0850*/ 	.word	0x000000b0
        /*0854*/ 	.short	0x010a
        /*0856*/ 	.byte	0xff
	.zero		1


	//   ....[117]....
        /*0858*/ 	.word	0x000094e0
        /*085c*/ 	.word	0x00000000
        /*0860*/ 	.word	0x000000a0
        /*0864*/ 	.short	0x010a
        /*0866*/ 	.byte	0xff
	.zero		1


	//   ....[118]....
        /*0868*/ 	.word	0x00009540
        /*086c*/ 	.word	0x00000000
        /*0870*/ 	.word	0x000000b0
        /*0874*/ 	.short	0x010a
        /*0876*/ 	.byte	0xff
	.zero		1


	//   ....[119]....
        /*0878*/ 	.word	0x00009590
        /*087c*/ 	.word	0x00000000
        /*0880*/ 	.word	0x000000a0
        /*0884*/ 	.short	0x010a
        /*0886*/ 	.byte	0xff
	.zero		1


	//   ....[120]....
        /*0888*/ 	.word	0x000095f0
        /*088c*/ 	.word	0x00000002
        /*0890*/ 	.word	0x000000e0
        /*0894*/ 	.short	0x010a
        /*0896*/ 	.byte	0xff
	.zero		1


	//   ....[121]....
        /*0898*/ 	.word	0x00009650
        /*089c*/ 	.word	0x00000000
        /*08a0*/ 	.word	0x00000000
        /*08a4*/ 	.short	0x010a
        /*08a6*/ 	.byte	0xff
	.zero		1


	//   ....[122]....
        /*08a8*/ 	.word	0x000096b0
        /*08ac*/ 	.word	0x00000000
        /*08b0*/ 	.word	0x00000000
        /*08b4*/ 	.short	0x010a
        /*08b6*/ 	.byte	0xff
	.zero		1


	//   ....[123]....
        /*08b8*/ 	.word	0x00009710
        /*08bc*/ 	.word	0x00000000
        /*08c0*/ 	.word	0x00000000
        /*08c4*/ 	.short	0x010a
        /*08c6*/ 	.byte	0xff
	.zero		1


	//   ....[124]....
        /*08c8*/ 	.word	0x00009770
        /*08cc*/ 	.word	0x00000000
        /*08d0*/ 	.word	0x00000000
        /*08d4*/ 	.short	0x010a
        /*08d6*/ 	.byte	0xff
	.zero		1


	//   ....[125]....
        /*08d8*/ 	.word	0x000097d0
        /*08dc*/ 	.word	0x00000000
        /*08e0*/ 	.word	0x00000000
        /*08e4*/ 	.short	0x010a
        /*08e6*/ 	.byte	0xff
	.zero		1


	//   ....[126]....
        /*08e8*/ 	.word	0x00009820
        /*08ec*/ 	.word	0x00000000
        /*08f0*/ 	.word	0x000000a0
        /*08f4*/ 	.short	0x010a
        /*08f6*/ 	.byte	0xff
	.zero		1


	//   ....[127]....
        /*08f8*/ 	.word	0x00009880
        /*08fc*/ 	.word	0x00000000
        /*0900*/ 	.word	0x00000098
        /*0904*/ 	.short	0x010a
        /*0906*/ 	.byte	0xff
	.zero		1


	//   ....[128]....
        /*0908*/ 	.word	0x000098e0
        /*090c*/ 	.word	0x00000000
        /*0910*/ 	.word	0x00000070
        /*0914*/ 	.short	0x010a
        /*0916*/ 	.byte	0xff
	.zero		1


	//   ....[129]....
        /*0918*/ 	.word	0x00009940
        /*091c*/ 	.word	0x00000000
        /*0920*/ 	.word	0x00000078
        /*0924*/ 	.short	0x010a
        /*0926*/ 	.byte	0xff
	.zero		1


	//   ....[130]....
        /*0928*/ 	.word	0x000099a0
        /*092c*/ 	.word	0x00000000
        /*0930*/ 	.word	0x00000080
        /*0934*/ 	.short	0x010a
        /*0936*/ 	.byte	0xff
	.zero		1


	//   ....[131]....
        /*0938*/ 	.word	0x00009a00
        /*093c*/ 	.word	0x00000000
        /*0940*/ 	.word	0x00000088
        /*0944*/ 	.short	0x010a
        /*0946*/ 	.byte	0xff
	.zero		1


	//   ....[132]....
        /*0948*/ 	.word	0x00009a60
        /*094c*/ 	.word	0x00000000
        /*0950*/ 	.word	0x00000070
        /*0954*/ 	.short	0x010a
        /*0956*/ 	.byte	0xff
	.zero		1


	//   ....[133]....
        /*0958*/ 	.word	0x00009ac0
        /*095c*/ 	.word	0x00000000
        /*0960*/ 	.word	0x00000078
        /*0964*/ 	.short	0x010a
        /*0966*/ 	.byte	0xff
	.zero		1


	//   ....[134]....
        /*0968*/ 	.word	0x00009b20
        /*096c*/ 	.word	0x00000000
        /*0970*/ 	.word	0x00000080
        /*0974*/ 	.short	0x010a
        /*0976*/ 	.byte	0xff
	.zero		1


	//   ....[135]....
        /*0978*/ 	.word	0x00009b70
        /*097c*/ 	.word	0x00000000
        /*0980*/ 	.word	0x000000a0
        /*0984*/ 	.short	0x010a
        /*0986*/ 	.byte	0xff
	.zero		1


	//   ....[136]....
        /*0988*/ 	.word	0x00009bc0
        /*098c*/ 	.word	0x00000002
        /*0990*/ 	.word	0x00000050
        /*0994*/ 	.short	0x010a
        /*0996*/ 	.byte	0xff
	.zero		1


	//   ....[137]....
        /*0998*/ 	.word	0x00009c10
        /*099c*/ 	.word	0x00000071
        /*09a0*/ 	.word	0x000000c0
        /*09a4*/ 	.short	0x010a
        /*09a6*/ 	.byte	0xff
	.zero		1


	//   ....[138]....
        /*09a8*/ 	.word	0x00009c60
        /*09ac*/ 	.word	0x00000000
        /*09b0*/ 	.word	0x00000050
        /*09b4*/ 	.short	0x010a
        /*09b6*/ 	.byte	0xff
	.zero		1


	//   ....[139]....
        /*09b8*/ 	.word	0x00009cb0
        /*09bc*/ 	.word	0x00000000
        /*09c0*/ 	.word	0x00000050
        /*09c4*/ 	.short	0x010a
        /*09c6*/ 	.byte	0xff
	.zero		1


	//   ....[140]....
        /*09c8*/ 	.word	0x00009d00
        /*09cc*/ 	.word	0x00000000
        /*09d0*/ 	.word	0x00000050
        /*09d4*/ 	.short	0x010a
        /*09d6*/ 	.byte	0xff
	.zero		1


	//----- nvinfo : EIATTR_NUM_MBARRIERS
	.align		4
.L_48:
        /*09d8*/ 	.byte	0x03, 0x38
        /*09da*/ 	.short	0x0024


	//----- nvinfo : EIATTR_EXIT_INSTR_OFFSETS
	.align		4
        /*09dc*/ 	.byte	0x04, 0x1c
        /*09de*/ 	.short	(.L_50 - .L_49)


	//   ....[0]....
.L_49:
        /*09e0*/ 	.word	0x00002670


	//   ....[1]....
        /*09e4*/ 	.word	0x00002b60


	//   ....[2]....
        /*09e8*/ 	.word	0x00002bc0


	//   ....[3]....
        /*09ec*/ 	.word	0x00003b10


	//   ....[4]....
        /*09f0*/ 	.word	0x00004b40


	//   ....[5]....
        /*09f4*/ 	.word	0x00004b80


	//   ....[6]....
        /*09f8*/ 	.word	0x00009140


	//----- nvinfo : EIATTR_MAX_THREADS
	.align		4
.L_50:
        /*09fc*/ 	.byte	0x04, 0x05
        /*09fe*/ 	.short	(.L_52 - .L_51)
.L_51:
        /*0a00*/ 	.word	0x00000100
        /*0a04*/ 	.word	0x00000001
        /*0a08*/ 	.word	0x00000001


	//----- nvinfo : EIATTR_CRS_STACK_SIZE
	.align		4
.L_52:
        /*0a0c*/ 	.byte	0x04, 0x1e
        /*0a0e*/ 	.short	(.L_54 - .L_53)
.L_53:
        /*0a10*/ 	.word	0x00000000


	//----- nvinfo : EIATTR_CBANK_PARAM_SIZE
	.align		4
.L_54:
        /*0a14*/ 	.byte	0x03, 0x19
        /*0a16*/ 	.short	0x0800


	//----- nvinfo : EIATTR_PARAM_CBANK
	.align		4
        /*0a18*/ 	.byte	0x04, 0x0a
        /*0a1a*/ 	.short	(.L_56 - .L_55)
	.align		4
.L_55:
        /*0a1c*/ 	.word	index@(.nv.constant0._ZN7cutlass13device_kernelINS_4gemm6kernel13GemmUniversalIN4cute5tupleIJiiiiEEENS1_10collective13CollectiveMmaINS1_35MainloopSm100TmaUmmaWarpSpecializedILi5ELi2ELi4ENS5_IJNS4_1CILi1EEESB_SB_EEEEENS5_IJNSA_ILi64EEENSA_ILi256EEENSA_ILi128EEEEEENS_12float_e5m2_tENS5_IJSB_llEEESI_SJ_NS4_8TiledMMAINS4_8MMA_AtomIJNS4_10MMA_TraitsINS4_19SM100_MMA_F8F6F4_SSEJSI_SI_fSE_SF_NS4_17integral_constantINS4_4UMMA5MajorELSQ_1EEESR_NSO_INSP_7ScaleInELSS_0EEEST_EEEEEENS4_6LayoutISC_NS5_IJNSA_ILi0EEESX_SX_EEEEENS5_IJNS4_10UnderscoreES10_S10_EEEEENS4_13SM90_TMA_LOADENS4_14ComposedLayoutINS4_7SwizzleILi2ELi4ELi3EEENS4_18smem_ptr_flag_bitsILi8EEENSW_INS5_IJSE_NSA_ILi8EEEEEENS5_IJSB_SE_EEEEEEEvNS4_8identityES13_NS14_INS15_ILi3ELi4ELi3EEES18_NSW_INS5_IJSG_S19_EEENS5_IJSB_SG_EEEEEEEvS1E_EENS_8epilogue10collective18CollectiveEpilogueINS1L_23Sm100TmaWarpSpecializedILi4ELi2ELi32ELb0ELb0EEEJSH_NS5_IJNSW_ISE_SB_EES1Q_EEESI_NS5_IJlSB_lEEESI_S1S_NS1L_6fusion15FusionCallbacksIS1P_NS1T_17LinearCombinationISI_fSI_fLNS_15FloatRoundStyleE2EEESH_S1R_JEEENS4_5SM1004TMEM4LOAD26SM100_TMEM_LOAD_16dp32b32xES13_NS14_IS16_S18_NSW_INS5_IJS19_SE_EEENS5_IJSE_SB_EEEEEEENS4_39AutoVectorizingCopyWithAssumedAlignmentILi128EEENS4_14SM90_TMA_STOREES26_S28_S28_EEEvvEEEEvNT_6ParamsE)
        /*0a20*/ 	.short	0x0380
        /*0a22*/ 	.short	0x0800


	//----- nvinfo : EIATTR_SW_WAR
	.align		4
.L_56:
        /*0a24*/ 	.byte	0x04, 0x36
        /*0a26*/ 	.short	(.L_58 - .L_57)
.L_57:
        /*0a28*/ 	.word	0x00000008
.L_58:


//--------------------- .nv.callgraph             --------------------------
	.section	.nv.callgraph,"",@"SHT_CUDA_CALLGRAPH"
	.align	4
	.sectionentsize	8
	.align		4
        /*0000*/ 	.word	0x00000000
	.align		4
        /*0004*/ 	.word	0xffffffff
	.align		4
        /*0008*/ 	.word	index@(_ZN7cutlass13device_kernelINS_4gemm6kernel13GemmUniversalIN4cute5tupleIJiiiiEEENS1_10collective13CollectiveMmaINS1_35MainloopSm100TmaUmmaWarpSpecializedILi5ELi2ELi4ENS5_IJNS4_1CILi1EEESB_SB_EEEEENS5_IJNSA_ILi64EEENSA_ILi256EEENSA_ILi128EEEEEENS_12float_e5m2_tENS5_IJSB_llEEESI_SJ_NS4_8TiledMMAINS4_8MMA_AtomIJNS4_10MMA_TraitsINS4_19SM100_MMA_F8F6F4_SSEJSI_SI_fSE_SF_NS4_17integral_constantINS4_4UMMA5MajorELSQ_1EEESR_NSO_INSP_7ScaleInELSS_0EEEST_EEEEEENS4_6LayoutISC_NS5_IJNSA_ILi0EEESX_SX_EEEEENS5_IJNS4_10UnderscoreES10_S10_EEEEENS4_13SM90_TMA_LOADENS4_14ComposedLayoutINS4_7SwizzleILi2ELi4ELi3EEENS4_18smem_ptr_flag_bitsILi8EEENSW_INS5_IJSE_NSA_ILi8EEEEEENS5_IJSB_SE_EEEEEEEvNS4_8identityES13_NS14_INS15_ILi3ELi4ELi3EEES18_NSW_INS5_IJSG_S19_EEENS5_IJSB_SG_EEEEEEEvS1E_EENS_8epilogue10collective18CollectiveEpilogueINS1L_23Sm100TmaWarpSpecializedILi4ELi2ELi32ELb0ELb0EEEJSH_NS5_IJNSW_ISE_SB_EES1Q_EEESI_NS5_IJlSB_lEEESI_S1S_NS1L_6fusion15FusionCallbacksIS1P_NS1T_17LinearCombinationISI_fSI_fLNS_15FloatRoundStyleE2EEESH_S1R_JEEENS4_5SM1004TMEM4LOAD26SM100_TMEM_LOAD_16dp32b32xES13_NS14_IS16_S18_NSW_INS5_IJS19_SE_EEENS5_IJSE_SB_EEEEEEENS4_39AutoVectorizingCopyWithAssumedAlignmentILi128EEENS4_14SM90_TMA_STOREES26_S28_S28_EEEvvEEEEvNT_6ParamsE)
	.align		4
        /*000c*/ 	.word	index@(__assertfail)
	.align		4
        /*0010*/ 	.word	0x00000000
	.align		4
        /*0014*/ 	.word	0xfffffffe
	.align		4
        /*0018*/ 	.word	0x00000000
	.align		4
        /*001c*/ 	.word	0xfffffffd
	.align		4
        /*0020*/ 	.word	0x00000000
	.align		4
        /*0024*/ 	.word	0xfffffffc


//--------------------- .nv.constant4             --------------------------
	.section	.nv.constant4,"a",@progbits
	.align	8
	.align		8
.nv.constant4:
        /*0000*/ 	.dword	__assertfail
	.align		8
        /*0008*/ 	.dword	__unnamed_1
	.align		8
        /*0010*/ 	.dword	__unnamed_2
	.align		8
        /*0018*/ 	.dword	__unnamed_3
	.align		8
        /*0020*/ 	.dword	_ZN40_INTERNAL_1ac041ce_4_k_cu_5e56767c_320904cuda3std3__45__cpo5beginE
	.align		8
        /*0028*/ 	.dword	_ZN40_INTERNAL_1ac041ce_4_k_cu_5e56767c_320904cuda3std3__45__cpo3endE
	.align		8
        /*0030*/ 	.dword	_ZN40_INTERNAL_1ac041ce_4_k_cu_5e56767c_320904cuda3std3__45__cpo6cbeginE
	.align		8
        /*0038*/ 	.dword	_ZN40_INTERNAL_1ac041ce_4_k_cu_5e56767c_320904cuda3std3__45__cpo4cendE
	.align		8
        /*0040*/ 	.dword	_ZN40_INTERNAL_1ac041ce_4_k_cu_5e56767c_320904cuda3std3__442_GLOBAL__N__1ac041ce_4_k_cu_5e56767c_320906ignoreE
	.align		8
        /*0048*/ 	.dword	_ZN40_INTERNAL_1ac041ce_4_k_cu_5e56767c_320904cuda3std3__419piecewise_constructE
	.align		8
        /*0050*/ 	.dword	_ZN40_INTERNAL_1ac041ce_4_k_cu_5e56767c_320904cuda3std3__48in_placeE
	.align		8
        /*0058*/ 	.dword	_ZN40_INTERNAL_1ac041ce_4_k_cu_5e56767c_320904cuda3std6ranges3__45__cpo4swapE
	.align		8
        /*0060*/ 	.dword	_ZN40_INTERNAL_1ac041ce_4_k_cu_5e56767c_320904cuda3std6ranges3__45__cpo9iter_moveE
	.align		8
        /*0068*/ 	.dword	_ZN40_INTERNAL_1ac041ce_4_k_cu_5e56767c_320904cute7productE
	.align		8
        /*0070*/ 	.dword	_ZN40_INTERNAL_1ac041ce_4_k_cu_5e56767c_320904cute1_E
	.align		8
        /*0078*/ 	.dword	$str$25
	.align		8
        /*0080*/ 	.dword	$str$26
	.align		8
        /*0088*/ 	.dword	$str$27
	.align		8
        /*0090*/ 	.dword	$str$28


//--------------------- .text._ZN7cutlass13device_kernelINS_4gemm6kernel13GemmUniversalIN4cute5tupleIJiiiiEEENS1_10collective13CollectiveMmaINS1_35MainloopSm100TmaUmmaWarpSpecializedILi5ELi2ELi4ENS5_IJNS4_1CILi1EEESB_SB_EEEEENS5_IJNSA_ILi64EEENSA_ILi256EEENSA_ILi128EEEEEENS_12float_e5m2_tENS5_IJSB_llEEESI_SJ_NS4_8TiledMMAINS4_8MMA_AtomIJNS4_10MMA_TraitsINS4_19SM100_MMA_F8F6F4_SSEJSI_SI_fSE_SF_NS4_17integral_constantINS4_4UMMA5MajorELSQ_1EEESR_NSO_INSP_7ScaleInELSS_0EEEST_EEEEEENS4_6LayoutISC_NS5_IJNSA_ILi0EEESX_SX_EEEEENS5_IJNS4_10UnderscoreES10_S10_EEEEENS4_13SM90_TMA_LOADENS4_14ComposedLayoutINS4_7SwizzleILi2ELi4ELi3EEENS4_18smem_ptr_flag_bitsILi8EEENSW_INS5_IJSE_NSA_ILi8EEEEEENS5_IJSB_SE_EEEEEEEvNS4_8identityES13_NS14_INS15_ILi3ELi4ELi3EEES18_NSW_INS5_IJSG_S19_EEENS5_IJSB_SG_EEEEEEEvS1E_EENS_8epilogue10collective18CollectiveEpilogueINS1L_23Sm100TmaWarpSpecializedILi4ELi2ELi32ELb0ELb0EEEJSH_NS5_IJNSW_ISE_SB_EES1Q_EEESI_NS5_IJlSB_lEEESI_S1S_NS1L_6fusion15FusionCallbacksIS1P_NS1T_17LinearCombinationISI_fSI_fLNS_15FloatRoundStyleE2EEESH_S1R_JEEENS4_5SM1004TMEM4LOAD26SM100_TMEM_LOAD_16dp32b32xES13_NS14_IS16_S18_NSW_INS5_IJS19_SE_EEENS5_IJSE_SB_EEEEEEENS4_39AutoVectorizingCopyWithAssumedAlignmentILi128EEENS4_14SM90_TMA_STOREES26_S28_S28_EEEvvEEEEvNT_6ParamsE --------------------------
	.section	.text._ZN7cutlass13device_kernelINS_4gemm6kernel13GemmUniversalIN4cute5tupleIJiiiiEEENS1_10collective13CollectiveMmaINS1_35MainloopSm100TmaUmmaWarpSpecializedILi5ELi2ELi4ENS5_IJNS4_1CILi1EEESB_SB_EEEEENS5_IJNSA_ILi64EEENSA_ILi256EEENSA_ILi128EEEEEENS_12float_e5m2_tENS5_IJSB_llEEESI_SJ_NS4_8TiledMMAINS4_8MMA_AtomIJNS4_10MMA_TraitsINS4_19SM100_MMA_F8F6F4_SSEJSI_SI_fSE_SF_NS4_17integral_constantINS4_4UMMA5MajorELSQ_1EEESR_NSO_INSP_7ScaleInELSS_0EEEST_EEEEEENS4_6LayoutISC_NS5_IJNSA_ILi0EEESX_SX_EEEEENS5_IJNS4_10UnderscoreES10_S10_EEEEENS4_13SM90_TMA_LOADENS4_14ComposedLayoutINS4_7SwizzleILi2ELi4ELi3EEENS4_18smem_ptr_flag_bitsILi8EEENSW_INS5_IJSE_NSA_ILi8EEEEEENS5_IJSB_SE_EEEEEEEvNS4_8identityES13_NS14_INS15_ILi3ELi4ELi3EEES18_NSW_INS5_IJSG_S19_EEENS5_IJSB_SG_EEEEEEEvS1E_EENS_8epilogue10collective18CollectiveEpilogueINS1L_23Sm100TmaWarpSpecializedILi4ELi2ELi32ELb0ELb0EEEJSH_NS5_IJNSW_ISE_SB_EES1Q_EEESI_NS5_IJlSB_lEEESI_S1S_NS1L_6fusion15FusionCallbacksIS1P_NS1T_17LinearCombinationISI_fSI_fLNS_15FloatRoundStyleE2EEESH_S1R_JEEENS4_5SM1004TMEM4LOAD26SM100_TMEM_LOAD_16dp32b32xES13_NS14_IS16_S18_NSW_INS5_IJS19_SE_EEENS5_IJSE_SB_EEEEEEENS4_39AutoVectorizingCopyWithAssumedAlignmentILi128EEENS4_14SM90_TMA_STOREES26_S28_S28_EEEvvEEEEvNT_6ParamsE,"ax",@progbits
	.align	128
.text._ZN7cutlass13device_kernelINS_4gemm6kernel13GemmUniversalIN4cute5tupleIJiiiiEEENS1_10collective13CollectiveMmaINS1_35MainloopSm100TmaUmmaWarpSpecializedILi5ELi2ELi4ENS5_IJNS4_1CILi1EEESB_SB_EEEEENS5_IJNSA_ILi64EEENSA_ILi256EEENSA_ILi128EEEEEENS_12float_e5m2_tENS5_IJSB_llEEESI_SJ_NS4_8TiledMMAINS4_8MMA_AtomIJNS4_10MMA_TraitsINS4_19SM100_MMA_F8F6F4_SSEJSI_SI_fSE_SF_NS4_17integral_constantINS4_4UMMA5MajorELSQ_1EEESR_NSO_INSP_7ScaleInELSS_0EEEST_EEEEEENS4_6LayoutISC_NS5_IJNSA_ILi0EEESX_SX_EEEEENS5_IJNS4_10UnderscoreES10_S10_EEEEENS4_13SM90_TMA_LOADENS4_14ComposedLayoutINS4_7SwizzleILi2ELi4ELi3EEENS4_18smem_ptr_flag_bitsILi8EEENSW_INS5_IJSE_NSA_ILi8EEEEEENS5_IJSB_SE_EEEEEEEvNS4_8identityES13_NS14_INS15_ILi3ELi4ELi3EEES18_NSW_INS5_IJSG_S19_EEENS5_IJSB_SG_EEEEEEEvS1E_EENS_8epilogue10collective18CollectiveEpilogueINS1L_23Sm100TmaWarpSpecializedILi4ELi2ELi32ELb0ELb0EEEJSH_NS5_IJNSW_ISE_SB_EES1Q_EEESI_NS5_IJlSB_lEEESI_S1S_NS1L_6fusion15FusionCallbacksIS1P_NS1T_17LinearCombinationISI_fSI_fLNS_15FloatRoundStyleE2EEESH_S1R_JEEENS4_5SM1004TMEM4LOAD26SM100_TMEM_LOAD_16dp32b32xES13_NS14_IS16_S18_NSW_INS5_IJS19_SE_EEENS5_IJSE_SB_EEEEEEENS4_39AutoVectorizingCopyWithAssumedAlignmentILi128EEENS4_14SM90_TMA_STOREES26_S28_S28_EEEvvEEEEvNT_6ParamsE:
        .type           _ZN7cutlass13device_kernelINS_4gemm6kernel13GemmUniversalIN4cute5tupleIJiiiiEEENS1_10collective13CollectiveMmaINS1_35MainloopSm100TmaUmmaWarpSpecializedILi5ELi2ELi4ENS5_IJNS4_1CILi1EEESB_SB_EEEEENS5_IJNSA_ILi64EEENSA_ILi256EEENSA_ILi128EEEEEENS_12float_e5m2_tENS5_IJSB_llEEESI_SJ_NS4_8TiledMMAINS4_8MMA_AtomIJNS4_10MMA_TraitsINS4_19SM100_MMA_F8F6F4_SSEJSI_SI_fSE_SF_NS4_17integral_constantINS4_4UMMA5MajorELSQ_1EEESR_NSO_INSP_7ScaleInELSS_0EEEST_EEEEEENS4_6LayoutISC_NS5_IJNSA_ILi0EEESX_SX_EEEEENS5_IJNS4_10UnderscoreES10_S10_EEEEENS4_13SM90_TMA_LOADENS4_14ComposedLayoutINS4_7SwizzleILi2ELi4ELi3EEENS4_18smem_ptr_flag_bitsILi8EEENSW_INS5_IJSE_NSA_ILi8EEEEEENS5_IJSB_SE_EEEEEEEvNS4_8identityES13_NS14_INS15_ILi3ELi4ELi3EEES18_NSW_INS5_IJSG_S19_EEENS5_IJSB_SG_EEEEEEEvS1E_EENS_8epilogue10collective18CollectiveEpilogueINS1L_23Sm100TmaWarpSpecializedILi4ELi2ELi32ELb0ELb0EEEJSH_NS5_IJNSW_ISE_SB_EES1Q_EEESI_NS5_IJlSB_lEEESI_S1S_NS1L_6fusion15FusionCallbacksIS1P_NS1T_17LinearCombinationISI_fSI_fLNS_15FloatRoundStyleE2EEESH_S1R_JEEENS4_5SM1004TMEM4LOAD26SM100_TMEM_LOAD_16dp32b32xES13_NS14_IS16_S18_NSW_INS5_IJS19_SE_EEENS5_IJSE_SB_EEEEEEENS4_39AutoVectorizingCopyWithAssumedAlignmentILi128EEENS4_14SM90_TMA_STOREES26_S28_S28_EEEvvEEEEvNT_6ParamsE,@function
        .size           _ZN7cutlass13device_kernelINS_4gemm6kernel13GemmUniversalIN4cute5tupleIJiiiiEEENS1_10collective13CollectiveMmaINS1_35MainloopSm100TmaUmmaWarpSpecializedILi5ELi2ELi4ENS5_IJNS4_1CILi1EEESB_SB_EEEEENS5_IJNSA_ILi64EEENSA_ILi256EEENSA_ILi128EEEEEENS_12float_e5m2_tENS5_IJSB_llEEESI_SJ_NS4_8TiledMMAINS4_8MMA_AtomIJNS4_10MMA_TraitsINS4_19SM100_MMA_F8F6F4_SSEJSI_SI_fSE_SF_NS4_17integral_constantINS4_4UMMA5MajorELSQ_1EEESR_NSO_INSP_7ScaleInELSS_0EEEST_EEEEEENS4_6LayoutISC_NS5_IJNSA_ILi0EEESX_SX_EEEEENS5_IJNS4_10UnderscoreES10_S10_EEEEENS4_13SM90_TMA_LOADENS4_14ComposedLayoutINS4_7SwizzleILi2ELi4ELi3EEENS4_18smem_ptr_flag_bitsILi8EEENSW_INS5_IJSE_NSA_ILi8EEEEEENS5_IJSB_SE_EEEEEEEvNS4_8identityES13_NS14_INS15_ILi3ELi4ELi3EEES18_NSW_INS5_IJSG_S19_EEENS5_IJSB_SG_EEEEEEEvS1E_EENS_8epilogue10collective18CollectiveEpilogueINS1L_23Sm100TmaWarpSpecializedILi4ELi2ELi32ELb0ELb0EEEJSH_NS5_IJNSW_ISE_SB_EES1Q_EEESI_NS5_IJlSB_lEEESI_S1S_NS1L_6fusion15FusionCallbacksIS1P_NS1T_17LinearCombinationISI_fSI_fLNS_15FloatRoundStyleE2EEESH_S1R_JEEENS4_5SM1004TMEM4LOAD26SM100_TMEM_LOAD_16dp32b32xES13_NS14_IS16_S18_NSW_INS5_IJS19_SE_EEENS5_IJSE_SB_EEEEEEENS4_39AutoVectorizingCopyWithAssumedAlignmentILi128EEENS4_14SM90_TMA_STOREES26_S28_S28_EEEvvEEEEvNT_6ParamsE,(.L_x_173 - _ZN7cutlass13device_kernelINS_4gemm6kernel13GemmUniversalIN4cute5tupleIJiiiiEEENS1_10collective13CollectiveMmaINS1_35MainloopSm100TmaUmmaWarpSpecializedILi5ELi2ELi4ENS5_IJNS4_1CILi1EEESB_SB_EEEEENS5_IJNSA_ILi64EEENSA_ILi256EEENSA_ILi128EEEEEENS_12float_e5m2_tENS5_IJSB_llEEESI_SJ_NS4_8TiledMMAINS4_8MMA_AtomIJNS4_10MMA_TraitsINS4_19SM100_MMA_F8F6F4_SSEJSI_SI_fSE_SF_NS4_17integral_constantINS4_4UMMA5MajorELSQ_1EEESR_NSO_INSP_7ScaleInELSS_0EEEST_EEEEEENS4_6LayoutISC_NS5_IJNSA_ILi0EEESX_SX_EEEEENS5_IJNS4_10UnderscoreES10_S10_EEEEENS4_13SM90_TMA_LOADENS4_14ComposedLayoutINS4_7SwizzleILi2ELi4ELi3EEENS4_18smem_ptr_flag_bitsILi8EEENSW_INS5_IJSE_NSA_ILi8EEEEEENS5_IJSB_SE_EEEEEEEvNS4_8identityES13_NS14_INS15_ILi3ELi4ELi3EEES18_NSW_INS5_IJSG_S19_EEENS5_IJSB_SG_EEEEEEEvS1E_EENS_8epilogue10collective18CollectiveEpilogueINS1L_23Sm100TmaWarpSpecializedILi4ELi2ELi32ELb0ELb0EEEJSH_NS5_IJNSW_ISE_SB_EES1Q_EEESI_NS5_IJlSB_lEEESI_S1S_NS1L_6fusion15FusionCallbacksIS1P_NS1T_17LinearCombinationISI_fSI_fLNS_15FloatRoundStyleE2EEESH_S1R_JEEENS4_5SM1004TMEM4LOAD26SM100_TMEM_LOAD_16dp32b32xES13_NS14_IS16_S18_NSW_INS5_IJS19_SE_EEENS5_IJSE_SB_EEEEEEENS4_39AutoVectorizingCopyWithAssumedAlignmentILi128EEENS4_14SM90_TMA_STOREES26_S28_S28_EEEvvEEEEvNT_6ParamsE)
        .other          _ZN7cutlass13device_kernelINS_4gemm6kernel13GemmUniversalIN4cute5tupleIJiiiiEEENS1_10collective13CollectiveMmaINS1_35MainloopSm100TmaUmmaWarpSpecializedILi5ELi2ELi4ENS5_IJNS4_1CILi1EEESB_SB_EEEEENS5_IJNSA_ILi64EEENSA_ILi256EEENSA_ILi128EEEEEENS_12float_e5m2_tENS5_IJSB_llEEESI_SJ_NS4_8TiledMMAINS4_8MMA_AtomIJNS4_10MMA_TraitsINS4_19SM100_MMA_F8F6F4_SSEJSI_SI_fSE_SF_NS4_17integral_constantINS4_4UMMA5MajorELSQ_1EEESR_NSO_INSP_7ScaleInELSS_0EEEST_EEEEEENS4_6LayoutISC_NS5_IJNSA_ILi0EEESX_SX_EEEEENS5_IJNS4_10UnderscoreES10_S10_EEEEENS4_13SM90_TMA_LOADENS4_14ComposedLayoutINS4_7SwizzleILi2ELi4ELi3EEENS4_18smem_ptr_flag_bitsILi8EEENSW_INS5_IJSE_NSA_ILi8EEEEEENS5_IJSB_SE_EEEEEEEvNS4_8identityES13_NS14_INS15_ILi3ELi4ELi3EEES18_NSW_INS5_IJSG_S19_EEENS5_IJSB_SG_EEEEEEEvS1E_EENS_8epilogue10collective18CollectiveEpilogueINS1L_23Sm100TmaWarpSpecializedILi4ELi2ELi32ELb0ELb0EEEJSH_NS5_IJNSW_ISE_SB_EES1Q_EEESI_NS5_IJlSB_lEEESI_S1S_NS1L_6fusion15FusionCallbacksIS1P_NS1T_17LinearCombinationISI_fSI_fLNS_15FloatRoundStyleE2EEESH_S1R_JEEENS4_5SM1004TMEM4LOAD26SM100_TMEM_LOAD_16dp32b32xES13_NS14_IS16_S18_NSW_INS5_IJS19_SE_EEENS5_IJSE_SB_EEEEEEENS4_39AutoVectorizingCopyWithAssumedAlignmentILi128EEENS4_14SM90_TMA_STOREES26_S28_S28_EEEvvEEEEvNT_6ParamsE,@"STO_CUDA_ENTRY STV_DEFAULT"
_ZN7cutlass13device_kernelINS_4gemm6kernel13GemmUniversalIN4cute5tupleIJiiiiEEENS1_10collective13CollectiveMmaINS1_35MainloopSm100TmaUmmaWarpSpecializedILi5ELi2ELi4ENS5_IJNS4_1CILi1EEESB_SB_EEEEENS5_IJNSA_ILi64EEENSA_ILi256EEENSA_ILi128EEEEEENS_12float_e5m2_tENS5_IJSB_llEEESI_SJ_NS4_8TiledMMAINS4_8MMA_AtomIJNS4_10MMA_TraitsINS4_19SM100_MMA_F8F6F4_SSEJSI_SI_fSE_SF_NS4_17integral_constantINS4_4UMMA5MajorELSQ_1EEESR_NSO_INSP_7ScaleInELSS_0EEEST_EEEEEENS4_6LayoutISC_NS5_IJNSA_ILi0EEESX_SX_EEEEENS5_IJNS4_10UnderscoreES10_S10_EEEEENS4_13SM90_TMA_LOADENS4_14ComposedLayoutINS4_7SwizzleILi2ELi4ELi3EEENS4_18smem_ptr_flag_bitsILi8EEENSW_INS5_IJSE_NSA_ILi8EEEEEENS5_IJSB_SE_EEEEEEEvNS4_8identityES13_NS14_INS15_ILi3ELi4ELi3EEES18_NSW_INS5_IJSG_S19_EEENS5_IJSB_SG_EEEEEEEvS1E_EENS_8epilogue10collective18CollectiveEpilogueINS1L_23Sm100TmaWarpSpecializedILi4ELi2ELi32ELb0ELb0EEEJSH_NS5_IJNSW_ISE_SB_EES1Q_EEESI_NS5_IJlSB_lEEESI_S1S_NS1L_6fusion15FusionCallbacksIS1P_NS1T_17LinearCombinationISI_fSI_fLNS_15FloatRoundStyleE2EEESH_S1R_JEEENS4_5SM1004TMEM4LOAD26SM100_TMEM_LOAD_16dp32b32xES13_NS14_IS16_S18_NSW_INS5_IJS19_SE_EEENS5_IJSE_SB_EEEEEEENS4_39AutoVectorizingCopyWithAssumedAlignmentILi128EEENS4_14SM90_TMA_STOREES26_S28_S28_EEEvvEEEEvNT_6ParamsE:
[----:B------:R-:W1:Y:S01]  /*0000*/  LDC R1, c[0x0][0x37c] ;  /* 0x0000df00ff017b82 */ /* 0x000e620000000800 */
[----:B------:R-:W2:Y:S01]  /*0010*/  S2R R108, SR_TID.X ;  /* 0x00000000006c7919 */ /* 0x000ea20000002100 */
[----:B------:R-:W3:Y:S01]  /*0020*/  LDCU.64 UR4, c[0x0][0x890] ;  /* 0x00011200ff0477ac */ /* 0x000ee20008000a00 */
[----:B------:R-:W-:Y:S02]  /*0030*/  PRMT R96, RZ, 0x7610, R96 ;  /* 0x00007610ff607816 */ /* 0x000fe40000000060 */
[----:B------:R-:W-:Y:S01]  /*0040*/  ELECT P5, URZ, PT ;  /* 0x0000000000ff782f */ /* 0x000fe200038a0000 */
[----:B------:R-:W4:Y:S01]  /*0050*/  LDCU.64 UR46, c[0x0][0x358] ;  /* 0x00006b00ff2e77ac */ /* 0x000f220008000a00 */
[----:B---3--:R-:W-:-:S04]  /*0060*/  UISETP.NE.U32.AND UP0, UPT, UR4, URZ, UPT ;  /* 0x000000ff0400728c */ /* 0x008fc8000bf05070 */
[----:B------:R-:W-:Y:S01]  /*0070*/  UISETP.NE.AND.EX UP0, UPT, UR5, URZ, UPT, UP0 ;  /* 0x000000ff0500728c */ /* 0x000fe2000bf05300 */
[----:B--2---:R-:W-:-:S05]  /*0080*/  SHF.R.U32.HI R101, RZ, 0x5, R108 ;  /* 0x00000005ff657819 */ /* 0x004fca000001166c */
[----:B------:R-:W2:Y:S02]  /*0090*/  SHFL.IDX PT, R0, R101, RZ, 0x1f ;  /* 0x00001fff65007589 */ /* 0x000ea400000e0000 */
[----:B--2---:R-:W-:Y:S01]  /*00a0*/  R2UR UR8, R0 ;  /* 0x00000000000872ca */ /* 0x004fe200000e0000 */
[----:B-1--4-:R-:W-:-:S14]  /*00b0*/  BRA.U UP0, `(.L_x_0) ;  /* 0x00000001002c7547 */ /* 0x012fdc000b800000 */
[----:B------:R-:W1:Y:S02]  /*00c0*/  LDCU.64 UR6, c[0x0][0x888] ;  /* 0x00011100ff0677ac */ /* 0x000e640008000a00 */
[----:B-1----:R-:W-:-:S04]  /*00d0*/  UISETP.NE.U32.AND UP0, UPT, UR6, URZ, UPT ;  /* 0x000000ff0600728c */ /* 0x002fc8000bf05070 */
[----:B------:R-:W-:-:S09]  /*00e0*/  UISETP.NE.AND.EX UP0, UPT, UR7, URZ, UPT, UP0 ;  /* 0x000000ff0700728c */ /* 0x000fd2000bf05300 */
[----:B------:R-:W-:Y:S05]  /*00f0*/  BRA.U !UP0, `(.L_x_1) ;  /* 0x0000000108107547 */ /* 0x000fea000b800000 */
[----:B------:R-:W1:Y:S02]  /*0100*/  LDC.64 R2, c[0x0][0x888] ;  /* 0x00022200ff027b82 */ /* 0x000e640000000a00 */
[----:B-1----:R1:W5:Y:S01]  /*0110*/  LDG.E R49, desc[UR46][R2.64] ;  /* 0x0000002e02317981 */ /* 0x002362000c1e1900 */
[----:B------:R-:W-:Y:S01]  /*0120*/  HFMA2 R96, -RZ, RZ, 0, 5.9604644775390625e-08 ;  /* 0x00000001ff607431 */ /* 0x000fe200000001ff */
[----:B------:R-:W-:Y:S05]  /*0130*/  BRA `(.L_x_0) ;  /* 0x00000000000c7947 */ /* 0x000fea0003800000 */
.L_x_1:
[----:B------:R-:W1:Y:S01]  /*0140*/  LDCU UR6, c[0x0][0x880] ;  /* 0x00011000ff0677ac */ /* 0x000e620008000800 */
[----:B------:R-:W-:Y:S01]  /*0150*/  HFMA2 R96, -RZ, RZ, 0, 5.9604644775390625e-08 ;  /* 0x00000001ff607431 */ /* 0x000fe200000001ff */
[----:B-1----:R-:W-:-:S07]  /*0160*/  MOV R49, UR6 ;  /* 0x0000000600317c02 */ /* 0x002fce0008000f00 */
.L_x_0:
[----:B------:R-:W2:Y:S02]  /*0170*/  LDCU.64 UR6, c[0x0][0x8b0] ;  /* 0x00011600ff0677ac */ /* 0x000ea40008000a00 */
[----:B--2---:R-:W-:-:S04]  /*0180*/  UISETP.NE.U32.AND UP0, UPT, UR6, URZ, UPT ;  /* 0x000000ff0600728c */ /* 0x004fc8000bf05070 */
[----:B------:R-:W-:-:S09]  /*0190*/  UISETP.NE.AND.EX UP0, UPT, UR7, URZ, UPT, UP0 ;  /* 0x000000ff0700728c */ /* 0x000fd2000bf05300 */
[----:B------:R-:W-:Y:S05]  /*01a0*/  BRA.U UP0, `(.L_x_2) ;  /* 0x0000000100247547 */ /* 0x000fea000b800000 */
[----:B------:R-:W2:Y:S02]  /*01b0*/  LDCU.64 UR6, c[0x0][0x8a8] ;  /* 0x00011500ff0677ac */ /* 0x000ea40008000a00 */
[----:B--2---:R-:W-:-:S04]  /*01c0*/  UISETP.NE.U32.AND UP0, UPT, UR6, URZ, UPT ;  /* 0x000000ff0600728c */ /* 0x004fc8000bf05070 */
[----:B------:R-:W-:-:S09]  /*01d0*/  UISETP.NE.AND.EX UP0, UPT, UR7, URZ, UPT, UP0 ;  /* 0x000000ff0700728c */ /* 0x000fd2000bf05300 */
[----:B------:R-:W-:Y:S05]  /*01e0*/  BRA.U !UP0, `(.L_x_3) ;  /* 0x00000001080c7547 */ /* 0x000fea000b800000 */
[----:B-1----:R-:W1:Y:S02]  /*01f0*/  LDC.64 R2, c[0x0][0x8a8] ;  /* 0x00022a00ff027b82 */ /* 0x002e640000000a00 */
[----:B-1----:R2:W5:Y:S01]  /*0200*/  LDG.E R47, desc[UR46][R2.64] ;  /* 0x0000002e022f7981 */ /* 0x002562000c1e1900 */
[----:B------:R-:W-:Y:S05]  /*0210*/  BRA `(.L_x_2) ;  /* 0x0000000000087947 */ /* 0x000fea0003800000 */
.L_x_3:
[----:B------:R-:W2:Y:S02]  /*0220*/  LDCU UR6, c[0x0][0x8a0] ;  /* 0x00011400ff0677ac */ /* 0x000ea40008000800 */
[----:B--2---:R-:W-:Y:S02]  /*0230*/  MOV R47, UR6 ;  /* 0x00000006002f7c02 */ /* 0x004fe40008000f00 */
.L_x_2:
[----:B------:R-:W-:Y:S01]  /*0240*/  IMAD.U32 R0, RZ, RZ, UR8 ;  /* 0x00000008ff007e24 */ /* 0x000fe2000f8e00ff */
[----:B------:R-:W-:Y:S04]  /*0250*/  BSSY.RECONVERGENT B0, `(.L_x_4) ;  /* 0x000000c000007945 */ /* 0x000fe80003800200 */
[C---:B------:R-:W-:Y:S02]  /*0260*/  ISETP.NE.OR P1, PT, R0.reuse, 0x1, !P5 ;  /* 0x000000010000780c */ /* 0x040fe40006f25670 */
[----:B------:R-:W-:-:S11]  /*0270*/  ISETP.NE.OR P0, PT, R0, 0x3, !P5 ;  /* 0x000000030000780c */ /* 0x000fd60006f05670 */
[----:B------:R-:W-:Y:S05]  /*0280*/  @P1 BRA `(.L_x_5) ;  /* 0x0000000000201947 */ /* 0x000fea0003800000 */
[----:B------:R-:W3:Y:S02]  /*0290*/  LDCU.64 UR6, c[0x0][0x348] ;  /* 0x00006900ff0677ac */ /* 0x000ee40008000a00 */
[----:B---3--:R-:W-:Y:S02]  /*02a0*/  UIADD3 UR10, UP1, UPT, UR6, 0x80, URZ ;  /* 0x00000080060a7890 */ /* 0x008fe4000ff3e0ff */
[----:B------:R-:W-:Y:S02]  /*02b0*/  UIADD3 UR6, UP0, UPT, UR6, 0x180, URZ ;  /* 0x0000018006067890 */ /* 0x000fe4000ff1e0ff */
[----:B------:R-:W-:Y:S02]  /*02c0*/  UIADD3.X UR11, UPT, UPT, URZ, UR7, URZ, UP1, !UPT ;  /* 0x00000007ff0b7290 */ /* 0x000fe40008ffe4ff */
[----:B------:R-:W-:-:S07]  /*02d0*/  UIADD3.X UR7, UPT, UPT, URZ, UR7, URZ, UP0, !UPT ;  /* 0x00000007ff077290 */ /* 0x000fce00087fe4ff */
[----:B------:R3:W-:Y:S02]  /*02e0*/  UTMACCTL.PF [UR10] ;  /* 0x000000000a0079b9 */ /* 0x0007e40008040000 */
[----:B------:R3:W-:Y:S02]  /*02f0*/  UTMACCTL.PF [UR6] ;  /* 0x00000000060079b9 */ /* 0x0007e40008040000 */
[----:B---3--:R-:W-:Y:S01]  /*0300*/  NOP ;  /* 0x0000000000007918 */ /* 0x008fe20000000000 */
.L_x_5:
[----:B------:R-:W-:Y:S05]  /*0310*/  BSYNC.RECONVERGENT B0 ;  /* 0x0000000000007941 */ /* 0x000fea0003800200 */
.L_x_4:
[----:B------:R-:W-:Y:S04]  /*0320*/  BSSY.RECONVERGENT B0, `(.L_x_6) ;  /* 0x000000a000007945 */ /* 0x000fe80003800200 */
        /* <DEDUP_REMOVED lines=9> */
.L_x_7:
[----:B------:R-:W-:Y:S05]  /*03c0*/  BSYNC.RECONVERGENT B0 ;  /* 0x0000000000007941 */ /* 0x000fea0003800200 */
.L_x_6:
[----:B------:R-:W3:Y:S01]  /*03d0*/  LDCU.64 UR6, c[0x0][0x888] ;  /* 0x00011100ff0677ac */ /* 0x000ee20008000a00 */
[----:B------:R-:W-:Y:S02]  /*03e0*/  UISETP.EQ.U32.AND UP1, UPT, UR4, URZ, UPT ;  /* 0x000000ff0400728c */ /* 0x000fe4000bf22070 */
[----:B------:R-:W-:Y:S02]  /*03f0*/  UPLOP3.LUT UP2, UPT, UPT, UPT, UPT, 0x80, 0x8 ;  /* 0x000000000008789c */ /* 0x000fe40003f4f070 */
[----:B---3--:R-:W-:-:S04]  /*0400*/  UISETP.NE.U32.AND UP0, UPT, UR6, URZ, UPT ;  /* 0x000000ff0600728c */ /* 0x008fc8000bf05070 */
[----:B------:R-:W-:-:S04]  /*0410*/  UISETP.NE.AND.EX UP0, UPT, UR7, URZ, UPT, UP0 ;  /* 0x000000ff0700728c */ /* 0x000fc8000bf05300 */
[----:B------:R-:W-:-:S04]  /*0420*/  UISETP.EQ.OR.EX UP3, UPT, UR5, URZ, !UP0, UP1 ;  /* 0x000000ff0500728c */ /* 0x000fc8000c762710 */
[----:B------:R-:W-:-:S05]  /*0430*/  UP2UR UR50, UPR, URZ, 0x8 ;  /* 0x00000008ff327883 */ /* 0x000fca0008000000 */
[----:B------:R-:W-:Y:S07]  /*0440*/  BRA.U !UP3, `(.L_x_8) ;  /* 0x000000010b207547 */ /* 0x000fee000b800000 */
[----:B------:R-:W-:Y:S01]  /*0450*/  UISETP.NE.U32.AND UP2, UPT, UR4, URZ, UPT ;  /* 0x000000ff0400728c */ /* 0x000fe2000bf45070 */
[----:B-----5:R-:W-:Y:S01]  /*0460*/  FSETP.NEU.AND P0, PT, R49, RZ, PT ;  /* 0x000000ff3100720b */ /* 0x020fe20003f0d000 */
[----:B------:R-:W-:Y:S02]  /*0470*/  USEL UR4, URZ, 0xffffffff, UP0 ;  /* 0xffffffffff047887 */ /* 0x000fe40008000000 */
[----:B------:R-:W-:-:S10]  /*0480*/  UISETP.NE.AND.EX UP2, UPT, UR5, URZ, UPT, UP2 ;  /* 0x000000ff0500728c */ /* 0x000fd4000bf45320 */
[----:B------:R-:W-:Y:S01]  /*0490*/  VOTEU.ANY UP1, P0 ;  /* 0x0000000000ff7886 */ /* 0x000fe20000020100 */
[----:B------:R-:W-:-:S04]  /*04a0*/  @!UP2 USEL UR4, URZ, 0xffffffff, UP1 ;  /* 0xffffffffff04a887 */ /* 0x000fc80008800000 */
[----:B------:R-:W-:-:S04]  /*04b0*/  ULOP3.LUT UR4, UR4, 0x1, URZ, 0xc0, !UPT ;  /* 0x0000000104047892 */ /* 0x000fc8000f8ec0ff */
[----:B------:R-:W-:-:S11]  /*04c0*/  UISETP.NE.U32.AND UP2, UPT, UR4, 0x1, UPT ;  /* 0x000000010400788c */ /* 0x000fd6000bf45070 */
.L_x_8:
[----:B-12---:R-:W1:Y:S01]  /*04d0*/  SHFL.IDX PT, R2, R101, RZ, 0x1f ;  /* 0x00001fff65027589 */ /* 0x006e6200000e0000 */
[----:B------:R-:W-:-:S04]  /*04e0*/  UISETP.NE.AND UP1, UPT, UR8, 0x2, UPT ;  /* 0x000000020800788c */ /* 0x000fc8000bf25270 */
[----:B------:R-:W-:Y:S01]  /*04f0*/  USEL UR6, URZ, 0x1, UP1 ;  /* 0x00000001ff067887 */ /* 0x000fe20008800000 */
[----:B-1----:R-:W-:-:S13]  /*0500*/  ISETP.NE.AND P0, PT, R2, RZ, PT ;  /* 0x000000ff0200720c */ /* 0x002fda0003f05270 */
[----:B------:R-:W-:Y:S05]  /*0510*/  @P0 BRA `(.L_x_9) ;  /* 0x0000000000500947 */ /* 0x000fea0003800000 */
[----:B------:R-:W1:Y:S01]  /*0520*/  S2UR UR5, SR_CgaCtaId ;  /* 0x00000000000579c3 */ /* 0x000e620000008800 */
[----:B------:R-:W-:Y:S01]  /*0530*/  UMOV UR7, 0x400 ;  /* 0x0000040000077882 */ /* 0x000fe20000000000 */
[----:B------:R-:W-:Y:S01]  /*0540*/  UMOV UR4, 0x1 ;  /* 0x0000000100047882 */ /* 0x000fe20000000000 */
[----:B------:R-:W-:Y:S01]  /*0550*/  ELECT P0, URZ, PT ;  /* 0x0000000000ff782f */ /* 0x000fe20003800000 */
[----:B------:R-:W-:-:S04]  /*0560*/  UIADD3 UR10, UPT, UPT, -UR4, 0x100000, URZ ;  /* 0x00100000040a7890 */ /* 0x000fc8000fffe1ff */
[----:B------:R-:W-:Y:S02]  /*0570*/  USHF.L.U32 UR11, UR10, 0xb, URZ ;  /* 0x0000000b0a0b7899 */ /* 0x000fe400080006ff */
[----:B------:R-:W-:Y:S02]  /*0580*/  USHF.L.U32 UR10, UR10, 0x1, URZ ;  /* 0x000000010a0a7899 */ /* 0x000fe400080006ff */
[----:B-1----:R-:W-:Y:S01]  /*0590*/  ULEA UR5, UR5, UR7, 0x18 ;  /* 0x0000000705057291 */ /* 0x002fe2000f8ec0ff */
[----:B------:R-:W1:Y:S11]  /*05a0*/  FENCE.VIEW.ASYNC.S ;  /* 0x00000000000073c6 */ /* 0x000e760000000000 */
[----:B-1----:R1:W2:Y:S01]  /*05b0*/  SYNCS.EXCH.64 URZ, [UR5], UR10 ;  /* 0x0000000a05ff75b2 */ /* 0x0022a20008000100 */
[----:B------:R1:W3:Y:S01]  /*05c0*/  SYNCS.EXCH.64 URZ, [UR5+0x28], UR10 ;  /* 0x0000280a05ff75b2 */ /* 0x0002e20008000100 */
[----:B------:R1:W4:Y:S01]  /*05d0*/  SYNCS.EXCH.64 URZ, [UR5+0x8], UR10 ;  /* 0x0000080a05ff75b2 */ /* 0x0003220008000100 */
[----:B------:R1:W1:Y:S01]  /*05e0*/  SYNCS.EXCH.64 URZ, [UR5+0x30], UR10 ;  /* 0x0000300a05ff75b2 */ /* 0x0002620008000100 */
[----:B------:R1:W1:Y:S01]  /*05f0*/  SYNCS.EXCH.64 URZ, [UR5+0x10], UR10 ;  /* 0x0000100a05ff75b2 */ /* 0x0002620008000100 */
[----:B------:R1:W1:Y:S01]  /*0600*/  SYNCS.EXCH.64 URZ, [UR5+0x38], UR10 ;  /* 0x0000380a05ff75b2 */ /* 0x0002620008000100 */
[----:B------:R1:W1:Y:S01]  /*0610*/  SYNCS.EXCH.64 URZ, [UR5+0x18], UR10 ;  /* 0x0000180a05ff75b2 */ /* 0x0002620008000100 */
[----:B------:R1:W1:Y:S01]  /*0620*/  SYNCS.EXCH.64 URZ, [UR5+0x40], UR10 ;  /* 0x0000400a05ff75b2 */ /* 0x0002620008000100 */
[----:B------:R1:W1:Y:S01]  /*0630*/  SYNCS.EXCH.64 URZ, [UR5+0x20], UR10 ;  /* 0x0000200a05ff75b2 */ /* 0x0002620008000100 */
[----:B------:R1:W1:Y:S01]  /*0640*/  SYNCS.EXCH.64 URZ, [UR5+0x48], UR10 ;  /* 0x0000480a05ff75b2 */ /* 0x0002620008000100 */
[----:B------:R-:W-:Y:S01]  /*0650*/  NOP ;  /* 0x0000000000007918 */ /* 0x000fe20000000000 */
.L_x_9:
[----:B------:R-:W2:Y:S01]  /*0660*/  SHFL.IDX PT, R2, R101, RZ, 0x1f ;  /* 0x00001fff65027589 */ /* 0x000ea200000e0000 */
[----:B------:R-:W-:Y:S01]  /*0670*/  NOP ;  /* 0x0000000000007918 */ /* 0x000fe20000000000 */
[----:B--2---:R-:W-:-:S13]  /*0680*/  ISETP.NE.AND P0, PT, R2, 0x1, PT ;  /* 0x000000010200780c */ /* 0x004fda0003f05270 */
[----:B------:R-:W-:Y:S05]  /*0690*/  @P0 BRA `(.L_x_10) ;  /* 0x0000000000580947 */ /* 0x000fea0003800000 */
[----:B------:R-:W2:Y:S01]  /*06a0*/  S2UR UR7, SR_CgaCtaId ;  /* 0x00000000000779c3 */ /* 0x000ea20000008800 */
[----:B------:R-:W-:Y:S01]  /*06b0*/  UMOV UR9, 0x400 ;  /* 0x0000040000097882 */ /* 0x000fe20000000000 */
[----:B-1----:R-:W-:Y:S01]  /*06c0*/  UMOV UR5, 0x20 ;  /* 0x0000002000057882 */ /* 0x002fe20000000000 */
[----:B------:R-:W-:Y:S01]  /*06d0*/  UMOV UR4, 0x80 ;  /* 0x0000008000047882 */ /* 0x000fe20000000000 */
[----:B------:R-:W-:-:S04]  /*06e0*/  UIADD3 UR10, UPT, UPT, -UR5, 0x100000, URZ ;  /* 0x00100000050a7890 */ /* 0x000fc8000fffe1ff */
[----:B------:R-:W-:Y:S02]  /*06f0*/  USHF.L.U32 UR11, UR10, 0xb, URZ ;  /* 0x0000000b0a0b7899 */ /* 0x000fe400080006ff */
[----:B------:R-:W-:Y:S02]  /*0700*/  USHF.L.U32 UR10, UR10, 0x1, URZ ;  /* 0x000000010a0a7899 */ /* 0x000fe400080006ff */
[----:B------:R-:W-:-:S04]  /*0710*/  UIADD3 UR4, UPT, UPT, -UR4, 0x100000, URZ ;  /* 0x0010000004047890 */ /* 0x000fc8000fffe1ff */
[----:B------:R-:W-:Y:S02]  /*0720*/  USHF.L.U32 UR5, UR4, 0xb, URZ ;  /* 0x0000000b04057899 */ /* 0x000fe400080006ff */
[----:B------:R-:W-:Y:S01]  /*0730*/  USHF.L.U32 UR4, UR4, 0x1, URZ ;  /* 0x0000000104047899 */ /* 0x000fe200080006ff */
[----:B------:R-:W-:Y:S01]  /*0740*/  ELECT P0, URZ, PT ;  /* 0x0000000000ff782f */ /* 0x000fe20003800000 */
[----:B--2---:R-:W-:Y:S01]  /*0750*/  ULEA UR7, UR7, UR9, 0x18 ;  /* 0x0000000907077291 */ /* 0x004fe2000f8ec0ff */
[----:B------:R-:W1:Y:S11]  /*0760*/  FENCE.VIEW.ASYNC.S ;  /* 0x00000000000073c6 */ /* 0x000e760000000000 */
[----:B-1----:R2:W1:Y:S01]  /*0770*/  SYNCS.EXCH.64 URZ, [UR7+0x50], UR10 ;  /* 0x0000500a07ff75b2 */ /* 0x0024620008000100 */
[----:B------:R2:W1:Y:S01]  /*0780*/  SYNCS.EXCH.64 URZ, [UR7+0x70], UR4 ;  /* 0x0000700407ff75b2 */ /* 0x0004620008000100 */
[----:B------:R2:W1:Y:S01]  /*0790*/  SYNCS.EXCH.64 URZ, [UR7+0x58], UR10 ;  /* 0x0000580a07ff75b2 */ /* 0x0004620008000100 */
[----:B------:R2:W1:Y:S01]  /*07a0*/  SYNCS.EXCH.64 URZ, [UR7+0x78], UR4 ;  /* 0x0000780407ff75b2 */ /* 0x0004620008000100 */
[----:B------:R2:W1:Y:S01]  /*07b0*/  SYNCS.EXCH.64 URZ, [UR7+0x60], UR10 ;  /* 0x0000600a07ff75b2 */ /* 0x0004620008000100 */
[----:B------:R2:W1:Y:S01]  /*07c0*/  SYNCS.EXCH.64 URZ, [UR7+0x80], UR4 ;  /* 0x0000800407ff75b2 */ /* 0x0004620008000100 */
[----:B------:R2:W1:Y:S01]  /*07d0*/  SYNCS.EXCH.64 URZ, [UR7+0x68], UR10 ;  /* 0x0000680a07ff75b2 */ /* 0x0004620008000100 */
[----:B------:R2:W1:Y:S02]  /*07e0*/  SYNCS.EXCH.64 URZ, [UR7+0x88], UR4 ;  /* 0x0000880407ff75b2 */ /* 0x0004640008000100 */
[----:B--2---:R-:W-:Y:S01]  /*07f0*/  NOP ;  /* 0x0000000000007918 */ /* 0x004fe20000000000 */
.L_x_10:
[----:B------:R-:W2:Y:S01]  /*0800*/  SHFL.IDX PT, R2, R101, RZ, 0x1f ;  /* 0x00001fff65027589 */ /* 0x000ea200000e0000 */
[----:B------:R-:W-:Y:S01]  /*0810*/  NOP ;  /* 0x0000000000007918 */ /* 0x000fe20000000000 */
[----:B--2---:R-:W-:-:S13]  /*0820*/  ISETP.NE.AND P0, PT, R2, 0x3, PT ;  /* 0x000000030200780c */ /* 0x004fda0003f05270 */
[----:B------:R-:W-:Y:S05]  /*0830*/  @P0 BRA `(.L_x_11) ;  /* 0x0000000000300947 */ /* 0x000fea0003800000 */
[----:B-1----:R-:W1:Y:S01]  /*0840*/  S2UR UR5, SR_CgaCtaId ;  /* 0x00000000000579c3 */ /* 0x002e620000008800 */
        /* <DEDUP_REMOVED lines=8> */
[----:B-1----:R2:W1:Y:S01]  /*08d0*/  SYNCS.EXCH.64 URZ, [UR5+0x90], UR10 ;  /* 0x0000900a05ff75b2 */ /* 0x0024620008000100 */
[----:B------:R2:W1:Y:S02]  /*08e0*/  SYNCS.EXCH.64 URZ, [UR5+0x98], UR10 ;  /* 0x0000980a05ff75b2 */ /* 0x0004640008000100 */
[----:B--2---:R-:W-:Y:S01]  /*08f0*/  NOP ;  /* 0x0000000000007918 */ /* 0x004fe20000000000 */
.L_x_11:
[----:B------:R-:W2:Y:S01]  /*0900*/  SHFL.IDX PT, R2, R101, RZ, 0x1f ;  /* 0x00001fff65027589 */ /* 0x000ea200000e0000 */
[----:B------:R-:W-:Y:S01]  /*0910*/  NOP ;  /* 0x0000000000007918 */ /* 0x000fe20000000000 */
[----:B--2---:R-:W-:-:S13]  /*0920*/  ISETP.NE.AND P0, PT, R2, 0x4, PT ;  /* 0x000000040200780c */ /* 0x004fda0003f05270 */
[----:B------:R-:W-:Y:S05]  /*0930*/  @P0 BRA `(.L_x_12) ;  /* 0x00000000004c0947 */ /* 0x000fea0003800000 */
[----:B-1----:R-:W1:Y:S01]  /*0940*/  S2UR UR5, SR_CgaCtaId ;  /* 0x00000000000579c3 */ /* 0x002e620000008800 */
[----:B------:R-:W-:Y:S01]  /*0950*/  UMOV UR9, 0x100 ;  /* 0x0000010000097882 */ /* 0x000fe20000000000 */
[----:B------:R-:W-:Y:S01]  /*0960*/  UMOV UR7, 0x400 ;  /* 0x0000040000077882 */ /* 0x000fe20000000000 */
[----:B------:R-:W-:Y:S01]  /*0970*/  USEL UR9, UR9, 0xe0, UP2 ;  /* 0x000000e009097887 */ /* 0x000fe20009000000 */
[----:B------:R-:W-:Y:S01]  /*0980*/  UMOV UR4, 0x1 ;  /* 0x0000000100047882 */ /* 0x000fe20000000000 */
[----:B------:R-:W-:Y:S01]  /*0990*/  ELECT P0, URZ, PT ;  /* 0x0000000000ff782f */ /* 0x000fe20003800000 */
[----:B------:R-:W-:-:S04]  /*09a0*/  UIADD3 UR10, UPT, UPT, -UR4, 0x100000, URZ ;  /* 0x00100000040a7890 */ /* 0x000fc8000fffe1ff */
[----:B------:R-:W-:Y:S02]  /*09b0*/  USHF.L.U32 UR11, UR10, 0xb, URZ ;  /* 0x0000000b0a0b7899 */ /* 0x000fe400080006ff */
[----:B------:R-:W-:Y:S02]  /*09c0*/  USHF.L.U32 UR10, UR10, 0x1, URZ ;  /* 0x000000010a0a7899 */ /* 0x000fe400080006ff */
[----:B------:R-:W-:-:S04]  /*09d0*/  UIADD3 UR12, UPT, UPT, -UR9, 0x100000, URZ ;  /* 0x00100000090c7890 */ /* 0x000fc8000fffe1ff */
[----:B------:R-:W-:Y:S02]  /*09e0*/  USHF.L.U32 UR13, UR12, 0xb, URZ ;  /* 0x0000000b0c0d7899 */ /* 0x000fe400080006ff */
[----:B------:R-:W-:Y:S02]  /*09f0*/  USHF.L.U32 UR12, UR12, 0x1, URZ ;  /* 0x000000010c0c7899 */ /* 0x000fe400080006ff */
[----:B-1----:R-:W-:Y:S01]  /*0a00*/  ULEA UR5, UR5, UR7, 0x18 ;  /* 0x0000000705057291 */ /* 0x002fe2000f8ec0ff */
[----:B------:R-:W1:Y:S11]  /*0a10*/  FENCE.VIEW.ASYNC.S ;  /* 0x00000000000073c6 */ /* 0x000e760000000000 */
[----:B-1----:R2:W1:Y:S01]  /*0a20*/  SYNCS.EXCH.64 URZ, [UR5+0xa0], UR10 ;  /* 0x0000a00a05ff75b2 */ /* 0x0024620008000100 */
[----:B------:R2:W1:Y:S01]  /*0a30*/  SYNCS.EXCH.64 URZ, [UR5+0xb0], UR12 ;  /* 0x0000b00c05ff75b2 */ /* 0x0004620008000100 */
[----:B------:R2:W1:Y:S01]  /*0a40*/  SYNCS.EXCH.64 URZ, [UR5+0xa8], UR10 ;  /* 0x0000a80a05ff75b2 */ /* 0x0004620008000100 */
[----:B------:R2:W1:Y:S02]  /*0a50*/  SYNCS.EXCH.64 URZ, [UR5+0xb8], UR12 ;  /* 0x0000b80c05ff75b2 */ /* 0x0004640008000100 */
[----:B--2---:R-:W-:Y:S01]  /*0a60*/  NOP ;  /* 0x0000000000007918 */ /* 0x004fe20000000000 */
.L_x_12:
        /* <DEDUP_REMOVED lines=26> */
.L_x_13:
        /* <DEDUP_REMOVED lines=18> */
.L_x_14:
[----:B-1----:R-:W1:Y:S01]  /*0d30*/  S2UR UR5, SR_CTAID.X ;  /* 0x00000000000579c3 */ /* 0x002e620000002500 */
[----:B------:R-:W-:-:S05]  /*0d40*/  CS2R.32 R95, SR_CgaSize ;  /* 0x00000000005f7805 */ /* 0x000fca0000008a00 */
[----:B------:R-:W-:-:S05]  /*0d50*/  IMAD R95, R95, -0xa0, RZ ;  /* 0xffffff605f5f7824 */ /* 0x000fca00078e02ff */
[----:B------:R-:W-:-:S14]  /*0d60*/  R2UR UR9, R95 ;  /* 0x000000005f0972ca */ /* 0x000fdc00000e0000 */
[----:B------:R-:W2:Y:S01]  /*0d70*/  LDCU UR9, c[0x0][UR9+0x2b0] ;  /* 0x00005600090977ac */ /* 0x000ea20008000800 */
[----:B------:R-:W-:Y:S01]  /*0d80*/  NOP ;  /* 0x0000000000007918 */ /* 0x000fe20000000000 */
[----:B------:R-:W-:-:S05]  /*0d90*/  CS2R.32 R95, SR_CgaSize ;  /* 0x00000000005f7805 */ /* 0x000fca0000008a00 */
[----:B------:R-:W-:-:S05]  /*0da0*/  IMAD R95, R95, -0xa0, RZ ;  /* 0xffffff605f5f7824 */ /* 0x000fca00078e02ff */
[----:B------:R-:W-:-:S14]  /*0db0*/  R2UR UR7, R95 ;  /* 0x000000005f0772ca */ /* 0x000fdc00000e0000 */
[----:B------:R-:W3:Y:S01]  /*0dc0*/  LDCU UR7, c[0x0][UR7+0x2b4] ;  /* 0x00005680070777ac */ /* 0x000ee20008000800 */
[----:B------:R-:W4:Y:S08]  /*0dd0*/  S2UR UR4, SR_CTAID.Y ;  /* 0x00000000000479c3 */ /* 0x000f300000002600 */
[----:B------:R-:W3:Y:S01]  /*0de0*/  LDC R10, c[0x0][0xb24] ;  /* 0x0002c900ff0a7b82 */ /* 0x000ee20000000800 */
[----:B-1----:R-:W-:-:S02]  /*0df0*/  I2FP.F32.U32 R95, UR5 ;  /* 0x00000005005f7c45 */ /* 0x002fc40008201000 */
[----:B------:R-:W-:-:S05]  /*0e00*/  CS2R.32 R3, SR_CgaSize ;  /* 0x0000000000037805 */ /* 0x000fca0000008a00 */
[----:B------:R-:W-:-:S06]  /*0e10*/  IMAD R3, R3, -0xa0, RZ ;  /* 0xffffff6003037824 */ /* 0x000fcc00078e02ff */
[----:B------:R-:W1:Y:S01]  /*0e20*/  LDC R3, c[0x0][R3+0x2a0] ;  /* 0x0000a80003037b82 */ /* 0x000e620000000800 */
[----:B------:R-:W-:Y:S01]  /*0e30*/  MOV R15, UR5 ;  /* 0x00000005000f7c02 */ /* 0x000fe20008000f00 */
[----:B--2---:R-:W-:Y:S01]  /*0e40*/  FMUL R95, R95, UR9 ;  /* 0x000000095f5f7c20 */ /* 0x004fe20008400000 */
[----:B----4-:R-:W-:Y:S02]  /*0e50*/  I2FP.F32.U32 R94, UR4 ;  /* 0x00000004005e7c45 */ /* 0x010fe40008201000 */
[----:B------:R-:W-:-:S05]  /*0e60*/  CS2R.32 R2, SR_CgaSize ;  /* 0x0000000000027805 */ /* 0x000fca0000008a00 */
[----:B------:R-:W-:-:S06]  /*0e70*/  IMAD R2, R2, -0xa0, RZ ;  /* 0xffffff6002027824 */ /* 0x000fcc00078e02ff */
[----:B------:R-:W2:Y:S01]  /*0e80*/  LDC R2, c[0x0][R2+0x2a4] ;  /* 0x0000a90002027b82 */ /* 0x000ea20000000800 */
[----:B------:R-:W-:Y:S01]  /*0e90*/  MOV R14, UR4 ;  /* 0x00000004000e7c02 */ /* 0x000fe20008000f00 */
[----:B------:R-:W4:Y:S01]  /*0ea0*/  F2I.U32.TRUNC.NTZ R95, R95 ;  /* 0x0000005f005f7305 */ /* 0x000f22000020f000 */
[----:B---3--:R-:W-:-:S05]  /*0eb0*/  FMUL R94, R94, UR7 ;  /* 0x000000075e5e7c20 */ /* 0x008fca0008400000 */
[----:B------:R-:W-:Y:S01]  /*0ec0*/  BAR.SYNC.DEFER_BLOCKING 0x0 ;  /* 0x0000000000007b1d */ /* 0x000fe20000010000 */
[----:B------:R-:W-:-:S05]  /*0ed0*/  ISETP.GE.AND P0, PT, R10, 0x1, PT ;  /* 0x000000010a00780c */ /* 0x000fca0003f06270 */
[----:B------:R-:W3:Y:S02]  /*0ee0*/  F2I.U32.TRUNC.NTZ R94, R94 ;  /* 0x0000005e005e7305 */ /* 0x000ee4000020f000 */
[----:B------:R-:W2:Y:S01]  /*0ef0*/  S2UR UR36, SR_CTAID.Z ;  /* 0x00000000002479c3 */ /* 0x000ea20000002700 */
[----:B----4-:R-:W-:-:S05]  /*0f00*/  IADD3 R95, PT, PT, -R95, RZ, RZ ;  /* 0x000000ff5f5f7210 */ /* 0x010fca0007ffe1ff */
[----:B-1----:R-:W-:Y:S01]  /*0f10*/  IMAD R95, R3, R95, UR5 ;  /* 0x00000005035f7e24 */ /* 0x002fe2000f8e025f */
[----:B---3--:R-:W-:-:S05]  /*0f20*/  IADD3 R94, PT, PT, -R94, RZ, RZ ;  /* 0x000000ff5e5e7210 */ /* 0x008fca0007ffe1ff */
[----:B--2---:R-:W-:Y:S01]  /*0f30*/  IMAD R94, R2, R94, UR4 ;  /* 0x00000004025e7e24 */ /* 0x004fe2000f8e025e */
[----:B------:R-:W-:Y:S06]  /*0f40*/  @!P0 BRA `(.L_x_15) ;  /* 0x0000000000b88947 */ /* 0x000fec0003800000 */
[----:B------:R-:W1:Y:S01]  /*0f50*/  LDC.64 R4, c[0x0][0xb18] ;  /* 0x0002c600ff047b82 */ /* 0x000e620000000a00 */
[----:B------:R-:W-:-:S07]  /*0f60*/  ISETP.NE.AND P0, PT, R10, 0x1, PT ;  /* 0x000000010a00780c */ /* 0x000fce0003f05270 */
[----:B------:R-:W2:Y:S08]  /*0f70*/  LDC R9, c[0x0][0xb0c] ;  /* 0x0002c300ff097b82 */ /* 0x000eb00000000800 */
[----:B------:R-:W3:Y:S08]  /*0f80*/  LDC R12, c[0x0][0x370] ;  /* 0x0000dc00ff0c7b82 */ /* 0x000ef00000000800 */
[----:B------:R-:W4:Y:S01]  /*0f90*/  LDC R11, c[0x0][0x374] ;  /* 0x0000dd00ff0b7b82 */ /* 0x000f220000000800 */
[----:B-1----:R-:W-:-:S07]  /*0fa0*/  ISETP.NE.AND P1, PT, R4, 0x1, PT ;  /* 0x000000010400780c */ /* 0x002fce0003f25270 */
[----:B------:R-:W3:Y:S01]  /*0fb0*/  LDC.64 R6, c[0x0][0xb10] ;  /* 0x0002c400ff067b82 */ /* 0x000ee20000000a00 */
[----:B--2---:R-:W-:-:S07]  /*0fc0*/  ISETP.NE.AND P2, PT, R9, 0x1, PT ;  /* 0x000000010900780c */ /* 0x004fce0003f45270 */
[----:B------:R-:W1:Y:S08]  /*0fd0*/  LDC R8, c[0x0][0xb20] ;  /* 0x0002c800ff087b82 */ /* 0x000e700000000800 */
[----:B------:R-:W2:Y:S01]  /*0fe0*/  LDC.64 R2, c[0x0][0xb28] ;  /* 0x0002ca00ff027b82 */ /* 0x000ea20000000a00 */
[----:B----4-:R-:W-:-:S04]  /*0ff0*/  IMAD.HI.U32 R13, R11, R5, RZ ;  /* 0x000000050b0d7227 */ /* 0x010fc800078e00ff */
[----:B------:R-:W-:-:S04]  /*1000*/  IMAD.HI.U32 R5, R14, R5, RZ ;  /* 0x000000050e057227 */ /* 0x000fc800078e00ff */
[----:B---3--:R-:W-:-:S05]  /*1010*/  IMAD.HI.U32 R16, R12, R6, RZ ;  /* 0x000000060c107227 */ /* 0x008fca00078e00ff */
[-C--:B------:R-:W-:Y:S01]  /*1020*/  @P2 SHF.R.U32.HI R12, RZ, R7.reuse, R16 ;  /* 0x00000007ff0c2219 */ /* 0x080fe20000011610 */
[----:B------:R-:W-:Y:S01]  /*1030*/  IMAD.HI.U32 R16, R15, R6, RZ ;  /* 0x000000060f107227 */ /* 0x000fe200078e00ff */
[-C--:B-1----:R-:W-:Y:S02]  /*1040*/  @P1 SHF.R.U32.HI R11, RZ, R8.reuse, R13 ;  /* 0x00000008ff0b1219 */ /* 0x082fe4000001160d */
[----:B------:R-:W-:Y:S02]  /*1050*/  SHF.R.U32.HI R5, RZ, R8, R5 ;  /* 0x00000008ff057219 */ /* 0x000fe40000011605 */
[----:B------:R-:W-:Y:S02]  /*1060*/  SHF.R.U32.HI R16, RZ, R7, R16 ;  /* 0x00000007ff107219 */ /* 0x000fe40000011610 */
[----:B------:R-:W-:Y:S01]  /*1070*/  SEL R5, R14, R5, !P1 ;  /* 0x000000050e057207 */ /* 0x000fe20004800000 */
[----:B--2---:R-:W-:Y:S01]  /*1080*/  IMAD.HI.U32 R13, R11, R2, RZ ;  /* 0x000000020b0d7227 */ /* 0x004fe200078e00ff */
[----:B------:R-:W-:-:S03]  /*1090*/  SEL R16, R15, R16, !P2 ;  /* 0x000000100f107207 */ /* 0x000fc60005000000 */
[----:B------:R-:W-:Y:S01]  /*10a0*/  IMAD.HI.U32 R6, R12, R2, RZ ;  /* 0x000000020c067227 */ /* 0x000fe200078e00ff */
[----:B------:R-:W-:-:S04]  /*10b0*/  @P0 SHF.R.U32.HI R11, RZ, R3, R13 ;  /* 0x00000003ff0b0219 */ /* 0x000fc8000001160d */
[----:B------:R-:W-:Y:S01]  /*10c0*/  @P0 SHF.R.U32.HI R12, RZ, R3, R6 ;  /* 0x00000003ff0c0219 */ /* 0x000fe20000011606 */
[----:B------:R-:W-:-:S04]  /*10d0*/  IMAD R11, R11, R10, RZ ;  /* 0x0000000a0b0b7224 */ /* 0x000fc800078e02ff */
[----:B------:R-:W-:Y:S01]  /*10e0*/  IMAD R6, R12, R10, RZ ;  /* 0x0000000a0c067224 */ /* 0x000fe200078e02ff */
[----:B------:R-:W-:-:S04]  /*10f0*/  ISETP.GE.AND P1, PT, R5, R11, PT ;  /* 0x0000000b0500720c */ /* 0x000fc80003f26270 */
[----:B------:R-:W-:Y:S01]  /*1100*/  ISETP.GE.OR P1, PT, R16, R6, P1 ;  /* 0x000000061000720c */ /* 0x000fe20000f26670 */
[----:B------:R-:W-:-:S05]  /*1110*/  IMAD.HI.U32 R6, R5, R2, RZ ;  /* 0x0000000205067227 */ /* 0x000fca00078e00ff */
[----:B------:R-:W-:-:S04]  /*1120*/  SHF.R.U32.HI R6, RZ, R3, R6 ;  /* 0x00000003ff067219 */ /* 0x000fc80000011606 */
[----:B------:R-:W-:-:S03]  /*1130*/  SEL R6, R5, R6, !P0 ;  /* 0x0000000605067207 */ /* 0x000fc60004000000 */
[----:B------:R-:W-:Y:S01]  /*1140*/  @!P1 IMAD.HI.U32 R7, R16, R2, RZ ;  /* 0x0000000210079227 */ /* 0x000fe200078e00ff */
[----:B------:R-:W-:-:S04]  /*1150*/  IADD3 R2, PT, PT, -R6, RZ, RZ ;  /* 0x000000ff06027210 */ /* 0x000fc80007ffe1ff */
[----:B------:R-:W-:Y:S01]  /*1160*/  @!P1 SHF.R.U32.HI R3, RZ, R3, R7 ;  /* 0x00000003ff039219 */ /* 0x000fe20000011607 */
[----:B------:R-:W-:Y:S01]  /*1170*/  IMAD R2, R10, R2, R5 ;  /* 0x000000020a027224 */ /* 0x000fe200078e0205 */
[----:B------:R-:W-:Y:S02]  /*1180*/  IADD3 R7, PT, PT, -R5, RZ, RZ ;  /* 0x000000ff05077210 */ /* 0x000fe40007ffe1ff */
[----:B------:R-:W-:-:S03]  /*1190*/  @!P1 SEL R3, R16, R3, !P0 ;  /* 0x0000000310039207 */ /* 0x000fc60004000000 */
[----:B------:R-:W-:Y:S02]  /*11a0*/  IMAD R7, R4, R7, R14 ;  /* 0x0000000704077224 */ /* 0x000fe400078e020e */
[--C-:B------:R-:W-:Y:S02]  /*11b0*/  @!P1 IMAD.IADD R6, R6, 0x1, -R3.reuse ;  /* 0x0000000106069824 */ /* 0x100fe400078e0a03 */
[----:B------:R-:W-:Y:S01]  /*11c0*/  @!P1 IMAD R3, R2, R12, R3 ;  /* 0x0000000c02039224 */ /* 0x000fe200078e0203 */
[----:B------:R-:W-:Y:S01]  /*11d0*/  IADD3 R2, PT, PT, -R16, RZ, RZ ;  /* 0x000000ff10027210 */ /* 0x000fe20007ffe1ff */
[----:B------:R-:W-:Y:S02]  /*11e0*/  @!P1 IMAD R5, R6, R10, R16 ;  /* 0x0000000a06059224 */ /* 0x000fe400078e0210 */
[----:B------:R-:W-:Y:S02]  /*11f0*/  @!P1 IMAD.MOV.U32 R16, RZ, RZ, R3 ;  /* 0x000000ffff109224 */ /* 0x000fe400078e0003 */
[----:B------:R-:W-:-:S02]  /*1200*/  IMAD R2, R9, R2, R15 ;  /* 0x0000000209027224 */ /* 0x000fc400078e020f */
[----:B------:R-:W-:Y:S02]  /*1210*/  IMAD R14, R5, R4, R7 ;  /* 0x00000004050e7224 */ /* 0x000fe400078e0207 */
[----:B------:R-:W-:Y:S02]  /*1220*/  IMAD R15, R16, R9, R2 ;  /* 0x00000009100f7224 */ /* 0x000fe400078e0202 */
.L_x_15:
[----:B------:R-:W1:Y:S01]  /*1230*/  LDCU UR4, c[0x0][0xb30] ;  /* 0x00016600ff0477ac */ /* 0x000e620008000800 */
[----:B------:R-:W2:Y:S08]  /*1240*/  S2UR UR37, SR_CgaCtaId ;  /* 0x00000000002579c3 */ /* 0x000eb00000008800 */
[----:B------:R-:W3:Y:S01]  /*1250*/  LDC R40, c[0x0][0xb24] ;  /* 0x0002c900ff287b82 */ /* 0x000ee20000000800 */
[----:B-1----:R-:W-:-:S09]  /*1260*/  UISETP.NE.AND UP1, UPT, UR4, 0x1, UPT ;  /* 0x000000010400788c */ /* 0x002fd2000bf25270 */
[----:B--2---:R-:W-:Y:S05]  /*1270*/  BRA.U UP1, `(.L_x_16) ;  /* 0x0000000101407547 */ /* 0x004fea000b800000 */
[----:B------:R-:W1:Y:S08]  /*1280*/  LDC.64 R4, c[0x0][0xb10] ;  /* 0x0002c400ff047b82 */ /* 0x000e700000000a00 */
[----:B------:R-:W2:Y:S08]  /*1290*/  LDC.64 R2, c[0x0][0xb18] ;  /* 0x0002c600ff027b82 */ /* 0x000eb00000000a00 */
[----:B------:R-:W4:Y:S08]  /*12a0*/  LDC R6, c[0x0][0xb20] ;  /* 0x0002c800ff067b82 */ /* 0x000f300000000800 */
[----:B------:R-:W3:Y:S01]  /*12b0*/  LDC R7, c[0x0][0xb0c] ;  /* 0x0002c300ff077b82 */ /* 0x000ee20000000800 */
[----:B-1----:R-:W-:-:S05]  /*12c0*/  IMAD.HI.U32 R4, R15, R4, RZ ;  /* 0x000000040f047227 */ /* 0x002fca00078e00ff */
[----:B------:R-:W-:Y:S01]  /*12d0*/  SHF.R.U32.HI R4, RZ, R5, R4 ;  /* 0x00000005ff047219 */ /* 0x000fe20000011604 */
[----:B--2---:R-:W-:Y:S01]  /*12e0*/  IMAD.HI.U32 R3, R14, R3, RZ ;  /* 0x000000030e037227 */ /* 0x004fe200078e00ff */
[----:B------:R-:W-:-:S04]  /*12f0*/  ISETP.NE.AND P0, PT, R2, 0x1, PT ;  /* 0x000000010200780c */ /* 0x000fc80003f05270 */
[----:B----4-:R-:W-:-:S04]  /*1300*/  SHF.R.U32.HI R3, RZ, R6, R3 ;  /* 0x00000006ff037219 */ /* 0x010fc80000011603 */
[----:B------:R-:W-:Y:S02]  /*1310*/  SEL R3, R14, R3, !P0 ;  /* 0x000000030e037207 */ /* 0x000fe40004000000 */
[----:B---3--:R-:W-:-:S04]  /*1320*/  ISETP.NE.AND P1, PT, R7, 0x1, PT ;  /* 0x000000010700780c */ /* 0x008fc80003f25270 */
[----:B------:R-:W-:-:S05]  /*1330*/  SEL R4, R15, R4, !P1 ;  /* 0x000000040f047207 */ /* 0x000fca0004800000 */
[----:B------:R-:W-:Y:S02]  /*1340*/  IMAD.IADD R5, R3, 0x1, -R4 ;  /* 0x0000000103057824 */ /* 0x000fe400078e0a04 */
[----:B------:R-:W-:Y:S02]  /*1350*/  IMAD.IADD R3, R4, 0x1, -R3 ;  /* 0x0000000104037824 */ /* 0x000fe400078e0a03 */
[----:B------:R-:W-:Y:S02]  /*1360*/  IMAD R15, R5, R7, R15 ;  /* 0x00000007050f7224 */ /* 0x000fe400078e020f */
[----:B------:R-:W-:-:S07]  /*1370*/  IMAD R14, R3, R2, R14 ;  /* 0x00000002030e7224 */ /* 0x000fce00078e020e */
.L_x_16:
[----:B------:R-:W-:Y:S01]  /*1380*/  BAR.SYNC.DEFER_BLOCKING 0x0 ;  /* 0x0000000000007b1d */ /* 0x000fe20000010000 */
[----:B------:R-:W-:Y:S01]  /*1390*/  UISETP.NE.AND UP1, UPT, UR8, 0x2, UPT ;  /* 0x000000020800788c */ /* 0x000fe2000bf25270 */
[----:B------:R-:W-:Y:S02]  /*13a0*/  ISETP.NE.OR P5, PT, R0, 0x2, !P5 ;  /* 0x000000020000780c */ /* 0x000fe40006fa5670 */
[----:B------:R-:W-:-:S06]  /*13b0*/  LOP3.LUT R2, R108, 0x1f, RZ, 0xc0, !PT ;  /* 0x0000001f6c027812 */ /* 0x000fcc00078ec0ff */
[----:B------:R-:W-:Y:S05]  /*13c0*/  BRA.U UP1, `(.L_x_17) ;  /* 0x0000001101b07547 */ /* 0x000fea000b800000 */
[----:B------:R-:W1:Y:S01]  /*13d0*/  LDCU UR13, c[0x0][0x38c] ;  /* 0x00007180ff0d77ac */ /* 0x000e620008000800 */
[----:B------:R-:W2:Y:S01]  /*13e0*/  LDC R8, c[0x0][0x370] ;  /* 0x0000dc00ff087b82 */ /* 0x000ea20000000800 */
[----:B------:R-:W-:Y:S01]  /*13f0*/  PLOP3.LUT P1, PT, PT, PT, UP2, 0x80, 0x8 ;  /* 0x000000000008781c */ /* 0x000fe20003f2f028 */
[----:B------:R-:W-:Y:S01]  /*1400*/  IMAD.MOV.U32 R17, RZ, RZ, 0x1 ;  /* 0x00000001ff117424 */ /* 0x000fe200078e00ff */
[----:B------:R-:W-:Y:S01]  /*1410*/  ISETP.EQ.OR P4, PT, R2, RZ, P5 ;  /* 0x000000ff0200720c */ /* 0x000fe20002f82670 */
[----:B------:R-:W-:Y:S01]  /*1420*/  IMAD.MOV.U32 R16, RZ, RZ, RZ ;  /* 0x000000ffff107224 */ /* 0x000fe200078e00ff */
[----:B------:R-:W-:Y:S02]  /*1430*/  PLOP3.LUT P1, PT, P1, PT, PT, 0x8, 0x80 ;  /* 0x000000000080781c */ /* 0x000fe40000f2e170 */
[----:B------:R-:W-:Y:S01]  /*1440*/  CS2R R12, SRZ ;  /* 0x00000000000c7805 */ /* 0x000fe2000001ff00 */
[----:B------:R-:W-:Y:S01]  /*1450*/  IMAD.MOV.U32 R11, RZ, RZ, 0x1 ;  /* 0x00000001ff0b7424 */ /* 0x000fe200078e00ff */
[----:B------:R-:W4:Y:S01]  /*1460*/  LDC R0, c[0x0][0x374] ;  /* 0x0000dd00ff007b82 */ /* 0x000f220000000800 */
[----:B------:R-:W2:Y:S01]  /*1470*/  LDCU.64 UR22, c[0x0][0x348] ;  /* 0x00006900ff1677ac */ /* 0x000ea20008000a00 */
[----:B------:R-:W-:Y:S01]  /*1480*/  UMOV UR6, URZ ;  /* 0x000000ff00067c82 */ /* 0x000fe20008000000 */
[----:B-1----:R-:W-:-:S04]  /*1490*/  UIADD3 UR5, UPT, UPT, UR13, 0x7f, URZ ;  /* 0x0000007f0d057890 */ /* 0x002fc8000fffe0ff */
[----:B------:R-:W-:-:S04]  /*14a0*/  USHF.R.S32.HI UR4, URZ, 0x1f, UR5 ;  /* 0x0000001fff047899 */ /* 0x000fc80008011405 */
[----:B------:R-:W-:-:S04]  /*14b0*/  ULEA.HI UR4, UR4, UR5, URZ, 0x7 ;  /* 0x0000000504047291 */ /* 0x000fc8000f8f38ff */
[----:B------:R-:W-:Y:S02]  /*14c0*/  USHF.R.S32.HI UR15, URZ, 0x7, UR4 ;  /* 0x00000007ff0f7899 */ /* 0x000fe40008011404 */
[----:B------:R-:W-:Y:S02]  /*14d0*/  UIADD3 UR4, UPT, UPT, UR13, -0x1, URZ ;  /* 0xffffffff0d047890 */ /* 0x000fe4000fffe0ff */
[----:B------:R-:W-:Y:S02]  /*14e0*/  UISETP.LT.U32.AND UP0, UPT, UR15, 0x5, UPT ;  /* 0x000000050f00788c */ /* 0x000fe4000bf01070 */
[----:B------:R-:W-:Y:S02]  /*14f0*/  UISETP.GE.U32.AND UP1, UPT, UR4, -0xff, UPT ;  /* 0xffffff010400788c */ /* 0x000fe4000bf26070 */
[----:B------:R-:W-:Y:S02]  /*1500*/  USEL UR14, UR15, 0x5, UP0 ;  /* 0x000000050f0e7887 */ /* 0x000fe40008000000 */
[----:B------:R-:W-:-:S02]  /*1510*/  UIADD3 UR13, UPT, UPT, UR13, 0xfe, URZ ;  /* 0x000000fe0d0d7890 */ /* 0x000fc4000fffe0ff */
[----:B------:R-:W-:Y:S02]  /*1520*/  UIADD3 UR5, UPT, UPT, UR14, -0x1, URZ ;  /* 0xffffffff0e057890 */ /* 0x000fe4000fffe0ff */
[----:B------:R-:W-:-:S03]  /*1530*/  UIADD3 UR7, UPT, UPT, UR15, -UR14, URZ ;  /* 0x8000000e0f077290 */ /* 0x000fc6000fffe0ff */
[----:B------:R-:W-:-:S04]  /*1540*/  @UP1 UIADD3 UR5, UPT, UPT, UR14, URZ, URZ ;  /* 0x000000ff0e051290 */ /* 0x000fc8000fffe0ff */
[----:B--2---:R-:W-:-:S12]  /*1550*/  UIADD3 UR5, UPT, UPT, UR5, 0x1, URZ ;  /* 0x0000000105057890 */ /* 0x004fd8000fffe0ff */
.L_x_35:
[----:B------:R-:W-:Y:S01]  /*1560*/  UISETP.NE.AND UP0, UPT, UR37, URZ, UPT ;  /* 0x000000ff2500728c */ /* 0x000fe2000bf05270 */
[----:B------:R-:W1:Y:S08]  /*1570*/  S2UR UR37, SR_CgaCtaId ;  /* 0x00000000002579c3 */ /* 0x000e700000008800 */
[----:B------:R-:W-:Y:S05]  /*1580*/  BRA.U UP0, `(.L_x_18) ;  /* 0x0000000100347547 */ /* 0x000fea000b800000 */
[----:B------:R-:W2:Y:S01]  /*1590*/  S2R R2, SR_CgaCtaId ;  /* 0x0000000000027919 */ /* 0x000ea20000008800 */
[----:B------:R-:W-:-:S04]  /*15a0*/  MOV R3, 0x400 ;  /* 0x0000040000037802 */ /* 0x000fc80000000f00 */
[----:B--2---:R-:W-:Y:S02]  /*15b0*/  LEA R2, R2, R3, 0x18 ;  /* 0x0000000302027211 */ /* 0x004fe400078ec0ff */
[----:B------:R-:W-:-:S03]  /*15c0*/  SHF.L.U32 R3, R11, 0x1f, RZ ;  /* 0x0000001f0b037819 */ /* 0x000fc600000006ff */
[----:B------:R-:W-:-:S04]  /*15d0*/  IMAD R2, R12, 0x8, R2 ;  /* 0x000000080c027824 */ /* 0x000fc800078e0202 */
[----:B------:R-:W2:Y:S02]  /*15e0*/  SYNCS.PHASECHK.TRANS64.TRYWAIT P0, [R2+URZ+0x110], R3 ;  /* 0x00011003020075a7 */ /* 0x000ea400080011ff */
[----:B--2---:R-:W-:Y:S05]  /*15f0*/  @!P0 BRA `(.L_x_19) ;  /* 0x0000007800d48947 */ /* 0x004fea0003800000 */
.L_x_126:
[----:B------:R-:W-:Y:S01]  /*1600*/  VIADD R12, R12, 0x1 ;  /* 0x000000010c0c7836 */ /* 0x000fe20000000000 */
[----:B------:R2:W-:Y:S04]  /*1610*/  SYNCS.ARRIVE.TRANS64.A1T0 RZ, [R2+URZ+0x100], RZ ;  /* 0x000100ff02ff79a7 */ /* 0x0005e800081000ff */
[----:B------:R-:W-:-:S04]  /*1620*/  ISETP.NE.AND P0, PT, R12, 0x2, PT ;  /* 0x000000020c00780c */ /* 0x000fc80003f05270 */
[----:B------:R-:W-:Y:S02]  /*1630*/  SEL R12, R12, RZ, P0 ;  /* 0x000000ff0c0c7207 */ /* 0x000fe40000000000 */
[----:B--2---:R-:W-:-:S04]  /*1640*/  SEL R2, RZ, 0x1, P0 ;  /* 0x00000001ff027807 */ /* 0x004fc80000000000 */
[----:B------:R-:W-:-:S07]  /*1650*/  LOP3.LUT R11, R11, R2, RZ, 0x3c, !PT ;  /* 0x000000020b0b7212 */ /* 0x000fce00078e3cff */
.L_x_18:
[----:B------:R-:W-:Y:S01]  /*1660*/  UMOV UR4, 0x400 ;  /* 0x0000040000047882 */ /* 0x000fe20000000000 */
[----:B------:R-:W-:Y:S01]  /*1670*/  SHF.L.U32 R2, R17, 0x1f, RZ ;  /* 0x0000001f11027819 */ /* 0x000fe200000006ff */
[----:B-1----:R-:W-:Y:S01]  /*1680*/  ULEA UR4, UR37, UR4, 0x18 ;  /* 0x0000000425047291 */ /* 0x002fe2000f8ec0ff */
[----:B------:R-:W-:Y:S01]  /*1690*/  R2UR UR34, R15 ;  /* 0x000000000f2272ca */ /* 0x000fe200000e0000 */
[----:B------:R-:W-:Y:S01]  /*16a0*/  UISETP.GE.U32.AND UP0, UPT, UR13, 0xff, UPT ;  /* 0x000000ff0d00788c */ /* 0x000fe2000bf06070 */
[----:B------:R-:W-:Y:S01]  /*16b0*/  R2UR UR18, R14 ;  /* 0x000000000e1272ca */ /* 0x000fe200000e0000 */
[----:B------:R-:W-:Y:S01]  /*16c0*/  ULEA UR8, UR6, UR4, 0x3 ;  /* 0x0000000406087291 */ /* 0x000fe2000f8e18ff */
[----:B------:R-:W-:-:S08]  /*16d0*/  UMOV UR21, URZ ;  /* 0x000000ff00157c82 */ /* 0x000fd00008000000 */
[----:B------:R1:W2:Y:S01]  /*16e0*/  SYNCS.PHASECHK.TRANS64.TRYWAIT P0, [UR8+0x28], R2 ;  /* 0x00002802ff0075a7 */ /* 0x0002a20008001108 */
[----:B------:R-:W-:Y:S02]  /*16f0*/  USHF.L.U32 UR34, UR34, 0x6, URZ ;  /* 0x0000000622227899 */ /* 0x000fe400080006ff */
[----:B------:R-:W-:Y:S01]  /*1700*/  USHF.L.U32 UR18, UR18, 0x8, URZ ;  /* 0x0000000812127899 */ /* 0x000fe200080006ff */
[----:B------:R-:W-:Y:S11]  /*1710*/  BRA.U !UP0, `(.L_x_20) ;  /* 0x0000000108c07547 */ /* 0x000ff6000b800000 */
[----:B------:R-:W-:Y:S01]  /*1720*/  UIADD3 UR10, UPT, UPT, UR18, 0x80, URZ ;  /* 0x00000080120a7890 */ /* 0x000fe2000fffe0ff */
[----:B------:R-:W-:Y:S01]  /*1730*/  UMOV UR24, URZ ;  /* 0x000000ff00187c82 */ /* 0x000fe20008000000 */
[----:B------:R-:W-:-:S10]  /*1740*/  UMOV UR25, UR6 ;  /* 0x0000000600197c82 */ /* 0x000fd40008000000 */
.L_x_25:
[----:B-1----:R-:W-:Y:S01]  /*1750*/  ULEA UR33, UR25, UR4, 0x3 ;  /* 0x0000000419217291 */ /* 0x002fe2000f8e18ff */
[----:B--2---:R-:W-:Y:S01]  /*1760*/  @!P5 MOV R3, 0xa000 ;  /* 0x0000a0000003d802 */ /* 0x004fe20000000f00 */
[----:B--2---:R-:W-:Y:S10]  /*1770*/  @P0 BRA `(.L_x_21) ;  /* 0x00000000000c0947 */ /* 0x004ff40003800000 */
[----:B------:R-:W-:-:S04]  /*1780*/  SHF.L.U32 R4, R17, 0x1f, RZ ;  /* 0x0000001f11047819 */ /* 0x000fc800000006ff */
[----:B------:R-:W2:Y:S02]  /*1790*/  SYNCS.PHASECHK.TRANS64.TRYWAIT P0, [UR33+0x28], R4 ;  /* 0x00002804ff0075a7 */ /* 0x000ea40008001121 */
[----:B--2---:R-:W-:Y:S05]  /*17a0*/  @!P0 BRA `(.L_x_22) ;  /* 0x00000078007c8947 */ /* 0x004fea0003800000 */
.L_x_21:
[----:B------:R2:W-:Y:S01]  /*17b0*/  @!P5 SYNCS.ARRIVE.TRANS64 RZ, [UR33], R3 ;  /* 0x00000003ffffd9a7 */ /* 0x0005e20008000021 */
[----:B------:R-:W-:Y:S04]  /*17c0*/  BSSY.RECONVERGENT B0, `(.L_x_23) ;  /* 0x0000003000007945 */ /* 0x000fe80003800200 */
[----:B------:R-:W-:Y:S05]  /*17d0*/  @P4 BRA `(.L_x_24) ;  /* 0x0000000000044947 */ /* 0x000fea0003800000 */
[----:B------:R-:W-:Y:S05]  /*17e0*/  BPT.TRAP 0x1 ;  /* 0x000000040000795c */ /* 0x000fea0000300000 */
.L_x_24:
[----:B------:R-:W-:Y:S05]  /*17f0*/  BSYNC.RECONVERGENT B0 ;  /* 0x0000000000007941 */ /* 0x000fea0003800200 */
.L_x_23:
[----:B------:R-:W-:Y:S02]  /*1800*/  UIADD3 UR6, UPT, UPT, UR25, 0x1, URZ ;  /* 0x0000000119067890 */ /* 0x000fe4000fffe0ff */
[----:B------:R-:W-:Y:S02]  /*1810*/  ULEA UR32, UR25, UR4, 0xd ;  /* 0x0000000419207291 */ /* 0x000fe4000f8e68ff */
[----:B------:R-:W-:Y:S02]  /*1820*/  UISETP.NE.AND UP0, UPT, UR6, 0x5, UPT ;  /* 0x000000050600788c */ /* 0x000fe4000bf05270 */
[----:B------:R-:W-:Y:S02]  /*1830*/  UIADD3 UR30, UP1, UPT, UR22, 0x80, URZ ;  /* 0x00000080161e7890 */ /* 0x000fe4000ff3e0ff */
[----:B------:R-:W-:Y:S02]  /*1840*/  USEL UR9, URZ, 0x1, UP0 ;  /* 0x00000001ff097887 */ /* 0x000fe40008000000 */
[----:B------:R-:W-:-:S02]  /*1850*/  USEL UR6, UR6, URZ, UP0 ;  /* 0x000000ff06067287 */ /* 0x000fc40008000000 */
[----:B------:R-:W-:Y:S02]  /*1860*/  UIADD3 UR28, UP0, UPT, UR22, 0x180, URZ ;  /* 0x00000180161c7890 */ /* 0x000fe4000ff1e0ff */
[----:B------:R-:W-:Y:S01]  /*1870*/  ULEA UR8, UR6, UR4, 0x3 ;  /* 0x0000000406087291 */ /* 0x000fe2000f8e18ff */
[----:B------:R-:W-:Y:S01]  /*1880*/  LOP3.LUT R17, R17, UR9, RZ, 0x3c, !PT ;  /* 0x0000000911117c12 */ /* 0x000fe2000f8e3cff */
[----:B------:R-:W-:Y:S02]  /*1890*/  USHF.L.U32 UR35, UR24, 0x7, URZ ;  /* 0x0000000718237899 */ /* 0x000fe400080006ff */
[----:B------:R-:W-:Y:S01]  /*18a0*/  UIADD3.X UR31, UPT, UPT, URZ, UR23, URZ, UP1, !UPT ;  /* 0x00000017ff1f7290 */ /* 0x000fe20008ffe4ff */
[----:B-1----:R-:W-:Y:S01]  /*18b0*/  SHF.L.U32 R2, R17, 0x1f, RZ ;  /* 0x0000001f11027819 */ /* 0x002fe200000006ff */
[----:B------:R-:W-:Y:S02]  /*18c0*/  UIADD3 UR32, UPT, UPT, UR32, 0x6400, URZ ;  /* 0x0000640020207890 */ /* 0x000fe4000fffe0ff */
[----:B------:R-:W-:Y:S01]  /*18d0*/  UIADD3.X UR29, UPT, UPT, URZ, UR23, URZ, UP0, !UPT ;  /* 0x00000017ff1d7290 */ /* 0x000fe200087fe4ff */
[----:B------:R1:W1:Y:S01]  /*18e0*/  SYNCS.PHASECHK.TRANS64.TRYWAIT P0, [UR8+0x28], R2 ;  /* 0x00002802ff0075a7 */ /* 0x0002620008001108 */
[----:B------:R-:W-:Y:S01]  /*18f0*/  ULEA UR8, UR25, UR4, 0xf ;  /* 0x0000000419087291 */ /* 0x000fe2000f8e78ff */
[----:B------:R-:W-:Y:S01]  /*1900*/  UMOV UR26, 0x0 ;  /* 0x00000000001a7882 */ /* 0x000fe20000000000 */
[----:B------:R-:W-:-:S02]  /*1910*/  UMOV UR27, 0x10000000 ;  /* 0x10000000001b7882 */ /* 0x000fc40000000000 */
[----:B------:R-:W-:Y:S01]  /*1920*/  UIADD3 UR16, UPT, UPT, UR8, 0x10400, URZ ;  /* 0x0001040008107890 */ /* 0x000fe2000fffe0ff */
[----:B------:R1:W-:Y:S01]  /*1930*/  UTMALDG.3D [UR32], [UR30], desc[UR26] ;  /* 0x00001a201e0075b4 */ /* 0x0003e20008011000 */
[----:B------:R-:W-:Y:S01]  /*1940*/  UIADD3 UR8, UPT, UPT, UR8, 0x14400, URZ ;  /* 0x0001440008087890 */ /* 0x000fe2000fffe0ff */
[----:B------:R-:W-:Y:S01]  /*1950*/  UMOV UR17, UR33 ;  /* 0x0000002100117c82 */ /* 0x000fe20008000000 */
[----:B------:R-:W-:Y:S01]  /*1960*/  UMOV UR20, UR36 ;  /* 0x0000002400147c82 */ /* 0x000fe20008000000 */
[----:B------:R-:W-:Y:S01]  /*1970*/  UMOV UR19, UR35 ;  /* 0x0000002300137c82 */ /* 0x000fe20008000000 */
[----:B------:R-:W-:Y:S01]  /*1980*/  UMOV UR12, UR36 ;  /* 0x00000024000c7c82 */ /* 0x000fe20008000000 */
[----:B------:R-:W-:Y:S01]  /*1990*/  UMOV UR9, UR33 ;  /* 0x0000002100097c82 */ /* 0x000fe20008000000 */
[----:B------:R-:W-:Y:S01]  /*19a0*/  UMOV UR11, UR35 ;  /* 0x00000023000b7c82 */ /* 0x000fe20008000000 */
[----:B------:R1:W-:Y:S01]  /*19b0*/  UTMALDG.3D [UR16], [UR28], desc[UR26] ;  /* 0x00001a101c0075b4 */ /* 0x0003e20008011000 */
[----:B------:R-:W-:Y:S01]  /*19c0*/  UIADD3 UR24, UPT, UPT, UR24, 0x1, URZ ;  /* 0x0000000118187890 */ /* 0x000fe2000fffe0ff */
[----:B------:R-:W-:Y:S01]  /*19d0*/  UMOV UR21, UR5 ;  /* 0x0000000500157c82 */ /* 0x000fe20008000000 */
[----:B------:R-:W-:-:S02]  /*19e0*/  UMOV UR25, UR6 ;  /* 0x0000000600197c82 */ /* 0x000fc40008000000 */
[----:B------:R-:W-:Y:S01]  /*19f0*/  UISETP.NE.AND UP0, UPT, UR24, UR5, UPT ;  /* 0x000000051800728c */ /* 0x000fe2000bf05270 */
[----:B------:R1:W-:Y:S08]  /*1a00*/  UTMALDG.3D [UR8], [UR28], desc[UR26] ;  /* 0x00001a081c0075b4 */ /* 0x0003f00008011000 */
[----:B------:R-:W-:Y:S05]  /*1a10*/  BRA.U UP0, `(.L_x_25) ;  /* 0xfffffffd004c7547 */ /* 0x000fea000b83ffff */
.L_x_20:
[----:B-1----:R-:W-:Y:S01]  /*1a20*/  ULEA UR8, UR6, UR4, 0x3 ;  /* 0x0000000406087291 */ /* 0x002fe2000f8e18ff */
[----:B------:R-:W-:Y:S01]  /*1a30*/  SHF.L.U32 R2, R17, 0x1f, RZ ;  /* 0x0000001f11027819 */ /* 0x000fe200000006ff */
[----:B------:R-:W-:Y:S01]  /*1a40*/  @!P1 SYNCS.ARRIVE.TRANS64.A1T0 RZ, [UR4+0x98], RZ ;  /* 0x000098ffffff99a7 */ /* 0x000fe20008100004 */
[----:B------:R-:W-:-:S06]  /*1a50*/  UISETP.GT.AND UP0, UPT, UR15, UR14, UPT ;  /* 0x0000000e0f00728c */ /* 0x000fcc000bf04270 */
[----:B--2---:R1:W2:Y:S03]  /*1a60*/  SYNCS.PHASECHK.TRANS64.TRYWAIT P0, [UR8+0x28], R2 ;  /* 0x00002802ff0075a7 */ /* 0x0042a60008001108 */
[----:B------:R-:W-:Y:S05]  /*1a70*/  BRA.U !UP0, `(.L_x_26) ;  /* 0x0000000108c47547 */ /* 0x000fea000b800000 */
[----:B------:R-:W-:Y:S02]  /*1a80*/  UIADD3 UR29, UPT, UPT, UR7, UR21, URZ ;  /* 0x00000015071d7290 */ /* 0x000fe4000fffe0ff */
[----:B------:R-:W-:Y:S01]  /*1a90*/  UIADD3 UR10, UPT, UPT, UR18, 0x80, URZ ;  /* 0x00000080120a7890 */ /* 0x000fe2000fffe0ff */
[----:B------:R-:W-:-:S11]  /*1aa0*/  UMOV UR35, UR6 ;  /* 0x0000000600237c82 */ /* 0x000fd60008000000 */
.L_x_31:
[----:B-1----:R-:W-:Y:S01]  /*1ab0*/  ULEA UR25, UR35, UR4, 0x3 ;  /* 0x0000000423197291 */ /* 0x002fe2000f8e18ff */
[----:B--2---:R-:W-:Y:S01]  /*1ac0*/  @!P5 MOV R3, 0xa000 ;  /* 0x0000a0000003d802 */ /* 0x004fe20000000f00 */
[----:B--2---:R-:W-:Y:S10]  /*1ad0*/  @P0 BRA `(.L_x_27) ;  /* 0x00000000000c0947 */ /* 0x004ff40003800000 */
[----:B------:R-:W-:-:S04]  /*1ae0*/  SHF.L.U32 R4, R17, 0x1f, RZ ;  /* 0x0000001f11047819 */ /* 0x000fc800000006ff */
[----:B------:R-:W2:Y:S02]  /*1af0*/  SYNCS.PHASECHK.TRANS64.TRYWAIT P0, [UR25+0x28], R4 ;  /* 0x00002804ff0075a7 */ /* 0x000ea40008001119 */
[----:B--2---:R-:W-:Y:S05]  /*1b00*/  @!P0 BRA `(.L_x_28) ;  /* 0x0000007400bc8947 */ /* 0x004fea0003800000 */
.L_x_27:
[----:B------:R2:W-:Y:S01]  /*1b10*/  @!P5 SYNCS.ARRIVE.TRANS64 RZ, [UR25], R3 ;  /* 0x00000003ffffd9a7 */ /* 0x0005e20008000019 */
[----:B------:R-:W-:Y:S04]  /*1b20*/  BSSY.RECONVERGENT B0, `(.L_x_29) ;  /* 0x0000003000007945 */ /* 0x000fe80003800200 */
[----:B------:R-:W-:Y:S05]  /*1b30*/  @P4 BRA `(.L_x_30) ;  /* 0x0000000000044947 */ /* 0x000fea0003800000 */
[----:B------:R-:W-:Y:S05]  /*1b40*/  BPT.TRAP 0x1 ;  /* 0x000000040000795c */ /* 0x000fea0000300000 */
.L_x_30:
[----:B------:R-:W-:Y:S05]  /*1b50*/  BSYNC.RECONVERGENT B0 ;  /* 0x0000000000007941 */ /* 0x000fea0003800200 */
.L_x_29:
        /* <DEDUP_REMOVED lines=10> */
[----:B------:R-:W-:Y:S01]  /*1c00*/  UIADD3 UR24, UPT, UPT, UR24, 0x6400, URZ ;  /* 0x0000640018187890 */ /* 0x000fe2000fffe0ff */
[----:B-1----:R-:W-:Y:S01]  /*1c10*/  SHF.L.U32 R2, R17, 0x1f, RZ ;  /* 0x0000001f11027819 */ /* 0x002fe200000006ff */
[----:B------:R-:W-:Y:S02]  /*1c20*/  UIADD3.X UR39, UPT, UPT, URZ, UR23, URZ, UP1, !UPT ;  /* 0x00000017ff277290 */ /* 0x000fe40008ffe4ff */
[----:B------:R-:W-:Y:S01]  /*1c30*/  UIADD3.X UR33, UPT, UPT, URZ, UR23, URZ, UP0, !UPT ;  /* 0x00000017ff217290 */ /* 0x000fe200087fe4ff */
[----:B------:R1:W1:Y:S01]  /*1c40*/  SYNCS.PHASECHK.TRANS64.TRYWAIT P0, [UR8+0x28], R2 ;  /* 0x00002802ff0075a7 */ /* 0x0002620008001108 */
[----:B------:R-:W-:Y:S01]  /*1c50*/  ULEA UR8, UR35, UR4, 0xf ;  /* 0x0000000423087291 */ /* 0x000fe2000f8e78ff */
[----:B------:R-:W-:Y:S01]  /*1c60*/  UMOV UR30, 0x0 ;  /* 0x00000000001e7882 */ /* 0x000fe20000000000 */
[----:B------:R-:W-:-:S02]  /*1c70*/  UMOV UR31, 0x10000000 ;  /* 0x10000000001f7882 */ /* 0x000fc40000000000 */
[----:B------:R-:W-:Y:S02]  /*1c80*/  UIADD3 UR16, UPT, UPT, UR8, 0x10400, URZ ;  /* 0x0001040008107890 */ /* 0x000fe4000fffe0ff */
[----:B------:R-:W-:Y:S01]  /*1c90*/  UIADD3 UR8, UPT, UPT, UR8, 0x14400, URZ ;  /* 0x0001440008087890 */ /* 0x000fe2000fffe0ff */
[----:B------:R-:W-:Y:S01]  /*1ca0*/  UMOV UR26, UR34 ;  /* 0x00000022001a7c82 */ /* 0x000fe20008000000 */
[----:B------:R-:W-:Y:S01]  /*1cb0*/  UMOV UR28, UR36 ;  /* 0x00000024001c7c82 */ /* 0x000fe20008000000 */
[----:B------:R-:W-:Y:S01]  /*1cc0*/  UMOV UR17, UR25 ;  /* 0x0000001900117c82 */ /* 0x000fe20008000000 */
[----:B------:R-:W-:Y:S01]  /*1cd0*/  UMOV UR20, UR36 ;  /* 0x0000002400147c82 */ /* 0x000fe20008000000 */
[----:B------:R-:W-:Y:S01]  /*1ce0*/  UMOV UR19, UR27 ;  /* 0x0000001b00137c82 */ /* 0x000fe20008000000 */
[----:B------:R-:W-:Y:S01]  /*1cf0*/  UMOV UR12, UR36 ;  /* 0x00000024000c7c82 */ /* 0x000fe20008000000 */
[----:B------:R-:W-:Y:S01]  /*1d00*/  UMOV UR9, UR25 ;  /* 0x0000001900097c82 */ /* 0x000fe20008000000 */
[----:B------:R1:W-:Y:S01]  /*1d10*/  UTMALDG.3D [UR24], [UR38], desc[UR30] ;  /* 0x00001e18260075b4 */ /* 0x0003e20008011000 */
[----:B------:R-:W-:Y:S01]  /*1d20*/  UMOV UR11, UR27 ;  /* 0x0000001b000b7c82 */ /* 0x000fe20008000000 */
[----:B------:R-:W-:Y:S01]  /*1d30*/  UIADD3 UR21, UPT, UPT, UR21, 0x1, URZ ;  /* 0x0000000115157890 */ /* 0x000fe2000fffe0ff */
[----:B------:R-:W-:-:S03]  /*1d40*/  UMOV UR35, UR6 ;  /* 0x0000000600237c82 */ /* 0x000fc60008000000 */
[----:B------:R-:W-:Y:S01]  /*1d50*/  UISETP.NE.AND UP0, UPT, UR21, UR29, UPT ;  /* 0x0000001d1500728c */ /* 0x000fe2000bf05270 */
[----:B------:R1:W-:Y:S01]  /*1d60*/  UTMALDG.3D [UR16], [UR32], desc[UR30] ;  /* 0x00001e10200075b4 */ /* 0x0003e20008011000 */
[----:B------:R1:W-:Y:S07]  /*1d70*/  UTMALDG.3D [UR8], [UR32], desc[UR30] ;  /* 0x00001e08200075b4 */ /* 0x0003ee0008011000 */
[----:B------:R-:W-:Y:S05]  /*1d80*/  BRA.U UP0, `(.L_x_31) ;  /* 0xfffffffd00487547 */ /* 0x000fea000b83ffff */
.L_x_26:
[C---:B-1----:R-:W-:Y:S01]  /*1d90*/  LEA R2, R16.reuse, UR4, 0x3 ;  /* 0x0000000410027c11 */ /* 0x042fe2000f8e18ff */
[----:B------:R-:W-:Y:S01]  /*1da0*/  NOP ;  /* 0x0000000000007918 */ /* 0x000fe20000000000 */
[----:B--2---:R-:W-:Y:S02]  /*1db0*/  SHF.L.U32 R3, R13, 0x1f, RZ ;  /* 0x0000001f0d037819 */ /* 0x004fe400000006ff */
[----:B------:R-:W-:Y:S02]  /*1dc0*/  LEA R4, R16, UR4, 0x4 ;  /* 0x0000000410047c11 */ /* 0x000fe4000f8e20ff */
[----:B------:R-:W1:Y:S02]  /*1dd0*/  SYNCS.PHASECHK.TRANS64.TRYWAIT P0, [R2+URZ+0xa0], R3 ;  /* 0x0000a003020075a7 */ /* 0x000e6400080011ff */
[----:B-1----:R-:W-:Y:S05]  /*1de0*/  @!P0 BRA `(.L_x_32) ;  /* 0x00000074001c8947 */ /* 0x002fea0003800000 */
.L_x_129:
[----:B------:R-:W2:Y:S01]  /*1df0*/  LDS.128 R4, [R4+0x130] ;  /* 0x0001300004047984 */ /* 0x000ea20000000c00 */
[----:B---3--:R-:W-:Y:S01]  /*1e00*/  ISETP.GE.AND P0, PT, R40, 0x1, PT ;  /* 0x000000012800780c */ /* 0x008fe20003f06270 */
[----:B-1----:R-:W-:Y:S01]  /*1e10*/  VIADD R2, R2, 0xb0 ;  /* 0x000000b002027836 */ /* 0x002fe20000000000 */
[----:B------:R-:W-:Y:S01]  /*1e20*/  @!PT LDS RZ, [RZ] ;  /* 0x00000000fffff984 */ /* 0x000fe20000000800 */
[----:B------:R-:W-:Y:S01]  /*1e30*/  @!PT LDS RZ, [RZ] ;  /* 0x00000000fffff984 */ /* 0x000fe20000000800 */
[----:B------:R-:W-:Y:S01]  /*1e40*/  @!PT LDS RZ, [RZ] ;  /* 0x00000000fffff984 */ /* 0x000fe20000000800 */
[----:B------:R-:W-:Y:S01]  /*1e50*/  @!PT LDS RZ, [RZ] ;  /* 0x00000000fffff984 */ /* 0x000fe20000000800 */
[----:B------:R1:W-:Y:S06]  /*1e60*/  MEMBAR.ALL.CTA ;  /* 0x0000000000007992 */ /* 0x0003ec0000008000 */
[----:B-1----:R-:W1:Y:S01]  /*1e70*/  FENCE.VIEW.ASYNC.S ;  /* 0x00000000000073c6 */ /* 0x002e620000000000 */
[----:B------:R-:W-:-:S04]  /*1e80*/  PRMT R2, RZ, 0x654, R2 ;  /* 0x00000654ff027816 */ /* 0x000fc80000000002 */
[----:B-1----:R1:W-:Y:S01]  /*1e90*/  SYNCS.ARRIVE.TRANS64.RED.A1T0 RZ, [R2+URZ], RZ ;  /* 0x000000ff02ff79a7 */ /* 0x0023e200081004ff */
[----:B--2---:R-:W-:-:S13]  /*1ea0*/  LOP3.LUT P2, RZ, R6, 0x1, RZ, 0xc0, !PT ;  /* 0x0000000106ff7812 */ /* 0x004fda000784c0ff */
[----:B------:R-:W-:Y:S01]  /*1eb0*/  @P2 SHF.R.U32.HI R3, RZ, 0x10, R5 ;  /* 0x00000010ff032819 */ /* 0x000fe20000011605 */
[----:B------:R-:W-:Y:S01]  /*1ec0*/  VOTEU.ANY UP0, P2 ;  /* 0x0000000000ff7886 */ /* 0x000fe20001000100 */
[----:B------:R-:W-:Y:S02]  /*1ed0*/  @P2 MOV R10, R4 ;  /* 0x00000004000a2202 */ /* 0x000fe40000000f00 */
[----:B------:R-:W-:Y:S02]  /*1ee0*/  @P2 R2UR.BROADCAST UR8, R3 ;  /* 0x00000000030822ca */ /* 0x000fe400008e0000 */
[----:B------:R-:W-:-:S11]  /*1ef0*/  @P2 LOP3.LUT R9, R5, 0xffff, RZ, 0xc0, !PT ;  /* 0x0000ffff05092812 */ /* 0x000fd600078ec0ff */
[----:B------:R-:W-:Y:S01]  /*1f00*/  @UP0 UMOV UR36, UR8 ;  /* 0x0000000800240c82 */ /* 0x000fe20008000000 */
[----:B-1----:R-:W-:Y:S05]  /*1f10*/  @!P0 BRA `(.L_x_33) ;  /* 0x0000000000b88947 */ /* 0x002fea0003800000 */
[----:B------:R-:W4:Y:S01]  /*1f20*/  LDC.64 R4, c[0x0][0xb18] ;  /* 0x0002c600ff047b82 */ /* 0x000f220000000a00 */
[----:B------:R-:W-:-:S07]  /*1f30*/  ISETP.NE.AND P3, PT, R40, 0x1, PT ;  /* 0x000000012800780c */ /* 0x000fce0003f65270 */
[----:B------:R-:W1:Y:S08]  /*1f40*/  LDC.64 R6, c[0x0][0xb10] ;  /* 0x0002c400ff067b82 */ /* 0x000e700000000a00 */
[----:B------:R-:W2:Y:S08]  /*1f50*/  LDC R14, c[0x0][0xb20] ;  /* 0x0002c800ff0e7b82 */ /* 0x000eb00000000800 */
[----:B------:R-:W3:Y:S01]  /*1f60*/  LDC R15, c[0x0][0xb0c] ;  /* 0x0002c300ff0f7b82 */ /* 0x000ee20000000800 */
[----:B----4-:R-:W-:Y:S01]  /*1f70*/  IMAD.HI.U32 R19, R0, R5, RZ ;  /* 0x0000000500137227 */ /* 0x010fe200078e00ff */
[----:B------:R-:W-:-:S03]  /*1f80*/  ISETP.NE.AND P0, PT, R4, 0x1, PT ;  /* 0x000000010400780c */ /* 0x000fc60003f05270 */
[----:B------:R-:W-:-:S03]  /*1f90*/  IMAD.HI.U32 R5, R9, R5, RZ ;  /* 0x0000000509057227 */ /* 0x000fc600078e00ff */
[----:B------:R-:W4:Y:S01]  /*1fa0*/  LDC.64 R2, c[0x0][0xb28] ;  /* 0x0002ca00ff027b82 */ /* 0x000f220000000a00 */
[----:B-1----:R-:W-:-:S04]  /*1fb0*/  IMAD.HI.U32 R20, R8, R6, RZ ;  /* 0x0000000608147227 */ /* 0x002fc800078e00ff */
[----:B------:R-:W-:Y:S01]  /*1fc0*/  IMAD.HI.U32 R21, R10, R6, RZ ;  /* 0x000000060a157227 */ /* 0x000fe200078e00ff */
[----:B------:R-:W-:Y:S02]  /*1fd0*/  SHF.R.U32.HI R20, RZ, R7, R20 ;  /* 0x00000007ff147219 */ /* 0x000fe40000011614 */
[-C--:B--2---:R-:W-:Y:S02]  /*1fe0*/  SHF.R.U32.HI R19, RZ, R14.reuse, R19 ;  /* 0x0000000eff137219 */ /* 0x084fe40000011613 */
[----:B------:R-:W-:Y:S02]  /*1ff0*/  SHF.R.U32.HI R5, RZ, R14, R5 ;  /* 0x0000000eff057219 */ /* 0x000fe40000011605 */
[----:B------:R-:W-:Y:S02]  /*2000*/  SEL R19, R0, R19, !P0 ;  /* 0x0000001300137207 */ /* 0x000fe40004000000 */
[----:B------:R-:W-:Y:S02]  /*2010*/  SHF.R.U32.HI R21, RZ, R7, R21 ;  /* 0x00000007ff157219 */ /* 0x000fe40000011615 */
[----:B---3--:R-:W-:-:S02]  /*2020*/  ISETP.NE.AND P1, PT, R15, 0x1, PT ;  /* 0x000000010f00780c */ /* 0x008fc40003f25270 */
[----:B------:R-:W-:Y:S02]  /*2030*/  SEL R5, R9, R5, !P0 ;  /* 0x0000000509057207 */ /* 0x000fe40004000000 */
[----:B------:R-:W-:Y:S02]  /*2040*/  SEL R20, R8, R20, !P1 ;  /* 0x0000001408147207 */ /* 0x000fe40004800000 */
[----:B------:R-:W-:Y:S01]  /*2050*/  SEL R21, R10, R21, !P1 ;  /* 0x000000150a157207 */ /* 0x000fe20004800000 */
[----:B----4-:R-:W-:-:S04]  /*2060*/  IMAD.HI.U32 R18, R19, R2, RZ ;  /* 0x0000000213127227 */ /* 0x010fc800078e00ff */
        /* <DEDUP_REMOVED lines=10> */
[----:B------:R-:W-:-:S04]  /*2110*/  @!P0 IMAD.HI.U32 R7, R21, R2, RZ ;  /* 0x0000000215078227 */ /* 0x000fc800078e00ff */
[----:B------:R-:W-:Y:S01]  /*2120*/  IMAD.MOV R2, RZ, RZ, -R6 ;  /* 0x000000ffff027224 */ /* 0x000fe200078e0a06 */
[----:B------:R-:W-:Y:S02]  /*2130*/  @!P0 SHF.R.U32.HI R3, RZ, R3, R7 ;  /* 0x00000003ff038219 */ /* 0x000fe40000011607 */
[----:B------:R-:W-:Y:S01]  /*2140*/  IADD3 R7, PT, PT, -R5, RZ, RZ ;  /* 0x000000ff05077210 */ /* 0x000fe20007ffe1ff */
[----:B------:R-:W-:Y:S01]  /*2150*/  IMAD R2, R40, R2, R5 ;  /* 0x0000000228027224 */ /* 0x000fe200078e0205 */
        /* <DEDUP_REMOVED lines=10> */
.L_x_33:
[----:B------:R-:W1:Y:S02]  /*2200*/  LDCU UR8, c[0x0][0xb30] ;  /* 0x00016600ff0877ac */ /* 0x000e640008000800 */
[----:B-1----:R-:W-:-:S09]  /*2210*/  UISETP.NE.AND UP0, UPT, UR8, 0x1, UPT ;  /* 0x000000010800788c */ /* 0x002fd2000bf05270 */
[----:B------:R-:W-:Y:S05]  /*2220*/  BRA.U UP0, `(.L_x_34) ;  /* 0x0000000100407547 */ /* 0x000fea000b800000 */
[----:B------:R-:W1:Y:S08]  /*2230*/  LDC.64 R4, c[0x0][0xb10] ;  /* 0x0002c400ff047b82 */ /* 0x000e700000000a00 */
[----:B------:R-:W2:Y:S08]  /*2240*/  LDC.64 R2, c[0x0][0xb18] ;  /* 0x0002c600ff027b82 */ /* 0x000eb00000000a00 */
[----:B------:R-:W3:Y:S08]  /*2250*/  LDC R6, c[0x0][0xb20] ;  /* 0x0002c800ff067b82 */ /* 0x000ef00000000800 */
[----:B------:R-:W4:Y:S01]  /*2260*/  LDC R7, c[0x0][0xb0c] ;  /* 0x0002c300ff077b82 */ /* 0x000f220000000800 */
[----:B-1----:R-:W-:-:S05]  /*2270*/  IMAD.HI.U32 R4, R10, R4, RZ ;  /* 0x000000040a047227 */ /* 0x002fca00078e00ff */
[----:B------:R-:W-:Y:S01]  /*2280*/  SHF.R.U32.HI R4, RZ, R5, R4 ;  /* 0x00000005ff047219 */ /* 0x000fe20000011604 */
[----:B--2---:R-:W-:Y:S01]  /*2290*/  IMAD.HI.U32 R3, R9, R3, RZ ;  /* 0x0000000309037227 */ /* 0x004fe200078e00ff */
[----:B------:R-:W-:-:S04]  /*22a0*/  ISETP.NE.AND P0, PT, R2, 0x1, PT ;  /* 0x000000010200780c */ /* 0x000fc80003f05270 */
[----:B---3--:R-:W-:-:S04]  /*22b0*/  SHF.R.U32.HI R3, RZ, R6, R3 ;  /* 0x00000006ff037219 */ /* 0x008fc80000011603 */
[----:B------:R-:W-:Y:S02]  /*22c0*/  SEL R3, R9, R3, !P0 ;  /* 0x0000000309037207 */ /* 0x000fe40004000000 */
[----:B----4-:R-:W-:-:S04]  /*22d0*/  ISETP.NE.AND P1, PT, R7, 0x1, PT ;  /* 0x000000010700780c */ /* 0x010fc80003f25270 */
[----:B------:R-:W-:-:S05]  /*22e0*/  SEL R4, R10, R4, !P1 ;  /* 0x000000040a047207 */ /* 0x000fca0004800000 */
[----:B------:R-:W-:Y:S02]  /*22f0*/  IMAD.IADD R5, R3, 0x1, -R4 ;  /* 0x0000000103057824 */ /* 0x000fe400078e0a04 */
[----:B------:R-:W-:Y:S02]  /*2300*/  IMAD.IADD R3, R4, 0x1, -R3 ;  /* 0x0000000104037824 */ /* 0x000fe400078e0a03 */
[----:B------:R-:W-:Y:S02]  /*2310*/  IMAD R10, R5, R7, R10 ;  /* 0x00000007050a7224 */ /* 0x000fe400078e020a */
[----:B------:R-:W-:-:S07]  /*2320*/  IMAD R9, R3, R2, R9 ;  /* 0x0000000203097224 */ /* 0x000fce00078e0209 */
.L_x_34:
[----:B------:R-:W-:Y:S01]  /*2330*/  VIADD R16, R16, 0x1 ;  /* 0x0000000110107836 */ /* 0x000fe20000000000 */
[----:B------:R-:W-:Y:S01]  /*2340*/  PLOP3.LUT P1, PT, PT, PT, PT, 0x80, 0x8 ;  /* 0x000000000008781c */ /* 0x000fe20003f2f070 */
[----:B------:R-:W-:Y:S02]  /*2350*/  IMAD.IADD R15, R10, 0x1, R95 ;  /* 0x000000010a0f7824 */ /* 0x000fe400078e025f */
[----:B------:R-:W-:Y:S01]  /*2360*/  IMAD.IADD R14, R9, 0x1, R94 ;  /* 0x00000001090e7824 */ /* 0x000fe200078e025e */
[----:B------:R-:W-:-:S04]  /*2370*/  ISETP.NE.AND P0, PT, R16, 0x2, PT ;  /* 0x000000021000780c */ /* 0x000fc80003f05270 */
[----:B------:R-:W-:Y:S02]  /*2380*/  SEL R2, RZ, 0x1, P0 ;  /* 0x00000001ff027807 */ /* 0x000fe40000000000 */
[----:B------:R-:W-:Y:S02]  /*2390*/  SEL R16, R16, RZ, P0 ;  /* 0x000000ff10107207 */ /* 0x000fe40000000000 */
[----:B------:R-:W-:Y:S01]  /*23a0*/  LOP3.LUT R13, R13, R2, RZ, 0x3c, !PT ;  /* 0x000000020d0d7212 */ /* 0x000fe200078e3cff */
[----:B------:R-:W-:Y:S06]  /*23b0*/  @P2 BRA `(.L_x_35) ;  /* 0xfffffff000682947 */ /* 0x000fec000383ffff */
[----:B------:R-:W-:Y:S01]  /*23c0*/  UIADD3 UR4, UPT, UPT, UR4, 0x28, URZ ;  /* 0x0000002804047890 */ /* 0x000fe2000fffe0ff */
[----:B------:R-:W-:-:S03]  /*23d0*/  SHF.L.U32 R2, R17, 0x1f, RZ ;  /* 0x0000001f11027819 */ /* 0x000fc600000006ff */
[----:B------:R-:W-:-:S09]  /*23e0*/  ULEA UR5, UR6, UR4, 0x3 ;  /* 0x0000000406057291 */ /* 0x000fd2000f8e18ff */
[----:B------:R-:W1:Y:S02]  /*23f0*/  SYNCS.PHASECHK.TRANS64.TRYWAIT P0, [UR5], R2 ;  /* 0x00000002ff0075a7 */ /* 0x000e640008001105 */
[----:B-1----:R-:W-:Y:S05]  /*2400*/  @!P0 BRA `(.L_x_36) ;  /* 0x0000006c00a88947 */ /* 0x002fea0003800000 */
.L_x_131:
[----:B------:R-:W-:-:S04]  /*2410*/  UIADD3 UR6, UPT, UPT, UR6, 0x1, URZ ;  /* 0x0000000106067890 */ /* 0x000fc8000fffe0ff */
[----:B------:R-:W-:-:S04]  /*2420*/  UISETP.NE.AND UP0, UPT, UR6, 0x5, UPT ;  /* 0x000000050600788c */ /* 0x000fc8000bf05270 */
[----:B------:R-:W-:Y:S02]  /*2430*/  USEL UR7, URZ, 0x1, UP0 ;  /* 0x00000001ff077887 */ /* 0x000fe40008000000 */
[----:B------:R-:W-:-:S04]  /*2440*/  USEL UR6, UR6, URZ, UP0 ;  /* 0x000000ff06067287 */ /* 0x000fc80008000000 */
[----:B------:R-:W-:Y:S01]  /*2450*/  ULEA UR5, UR6, UR4, 0x3 ;  /* 0x0000000406057291 */ /* 0x000fe2000f8e18ff */
[----:B-1----:R-:W-:-:S04]  /*2460*/  LOP3.LUT R2, R17, UR7, RZ, 0x3c, !PT ;  /* 0x0000000711027c12 */ /* 0x002fc8000f8e3cff */
[----:B------:R-:W-:-:S04]  /*2470*/  SHF.L.U32 R3, R2, 0x1f, RZ ;  /* 0x0000001f02037819 */ /* 0x000fc800000006ff */
[----:B------:R-:W1:Y:S02]  /*2480*/  SYNCS.PHASECHK.TRANS64.TRYWAIT P0, [UR5], R3 ;  /* 0x00000003ff0075a7 */ /* 0x000e640008001105 */
[----:B-1----:R-:W-:Y:S05]  /*2490*/  @!P0 BRA `(.L_x_37) ;  /* 0x0000006c009c8947 */ /* 0x002fea0003800000 */
.L_x_133:
[----:B------:R-:W-:-:S04]  /*24a0*/  UIADD3 UR6, UPT, UPT, UR6, 0x1, URZ ;  /* 0x0000000106067890 */ /* 0x000fc8000fffe0ff */
[----:B------:R-:W-:-:S04]  /*24b0*/  UISETP.NE.AND UP0, UPT, UR6, 0x5, UPT ;  /* 0x000000050600788c */ /* 0x000fc8000bf05270 */
[----:B------:R-:W-:Y:S02]  /*24c0*/  USEL UR7, URZ, 0x1, UP0 ;  /* 0x00000001ff077887 */ /* 0x000fe40008000000 */
[----:B------:R-:W-:-:S04]  /*24d0*/  USEL UR6, UR6, URZ, UP0 ;  /* 0x000000ff06067287 */ /* 0x000fc80008000000 */
[----:B------:R-:W-:Y:S01]  /*24e0*/  ULEA UR5, UR6, UR4, 0x3 ;  /* 0x0000000406057291 */ /* 0x000fe2000f8e18ff */
[----:B------:R-:W-:-:S04]  /*24f0*/  LOP3.LUT R2, R2, UR7, RZ, 0x3c, !PT ;  /* 0x0000000702027c12 */ /* 0x000fc8000f8e3cff */
[----:B-1----:R-:W-:-:S04]  /*2500*/  SHF.L.U32 R3, R2, 0x1f, RZ ;  /* 0x0000001f02037819 */ /* 0x002fc800000006ff */
[----:B------:R-:W1:Y:S02]  /*2510*/  SYNCS.PHASECHK.TRANS64.TRYWAIT P0, [UR5], R3 ;  /* 0x00000003ff0075a7 */ /* 0x000e640008001105 */
[----:B-1----:R-:W-:Y:S05]  /*2520*/  @!P0 BRA `(.L_x_38) ;  /* 0x0000006c00908947 */ /* 0x002fea0003800000 */
.L_x_135:
        /* <DEDUP_REMOVED lines=9> */
.L_x_137:
[----:B------:R-:W-:-:S04]  /*25c0*/  UIADD3 UR6, UPT, UPT, UR6, 0x1, URZ ;  /* 0x0000000106067890 */ /* 0x000fc8000fffe0ff */
[----:B------:R-:W-:-:S04]  /*25d0*/  UISETP.NE.AND UP0, UPT, UR6, 0x5, UPT ;  /* 0x000000050600788c */ /* 0x000fc8000bf05270 */
[----:B------:R-:W-:Y:S02]  /*25e0*/  USEL UR5, URZ, 0x1, UP0 ;  /* 0x00000001ff057887 */ /* 0x000fe40008000000 */
[----:B------:R-:W-:-:S04]  /*25f0*/  USEL UR6, UR6, URZ, UP0 ;  /* 0x000000ff06067287 */ /* 0x000fc80008000000 */
[----:B------:R-:W-:Y:S01]  /*2600*/  ULEA UR6, UR6, UR4, 0x3 ;  /* 0x0000000406067291 */ /* 0x000fe2000f8e18ff */
[----:B------:R-:W-:-:S04]  /*2610*/  LOP3.LUT R2, R2, UR5, RZ, 0x3c, !PT ;  /* 0x0000000502027c12 */ /* 0x000fc8000f8e3cff */
[----:B------:R-:W-:Y:S01]  /*2620*/  SHF.L.U32 R2, R2, 0x1f, RZ ;  /* 0x0000001f02027819 */ /* 0x000fe200000006ff */
[----:B-1--4-:R-:W-:-:S07]  /*2630*/  IMAD.U32 R0, RZ, RZ, UR6 ;  /* 0x00000006ff007e24 */ /* 0x012fce000f8e00ff */
.L_x_40:
[----:B-1----:R1:W2:Y:S02]  /*2640*/  SYNCS.PHASECHK.TRANS64.TRYWAIT P0, [R0+URZ], R2 ;  /* 0x00000002000075a7 */ /* 0x0022a400080011ff */
[----:B--2---:R-:W-:Y:S05]  /*2650*/  @!P0 NANOSLEEP.SYNCS 0x989680 ;  /* 0x009896800000895d */ /* 0x004fea0003900000 */
[----:B------:R-:W2:Y:S02]  /*2660*/  @!P0 SYNCS.PHASECHK.TRANS64 P0, [R0+URZ], R2 ;  /* 0x00000002000085a7 */ /* 0x000ea400080010ff */
[----:B--2---:R-:W-:Y:S05]  /*2670*/  @P0 EXIT ;  /* 0x000000000000094d */ /* 0x004fea0003800000 */
[----:B------:R-:W-:Y:S05]  /*2680*/  BRA `(.L_x_40) ;  /* 0xfffffffc00ec7947 */ /* 0x000fea000383ffff */
.L_x_17:
[----:B------:R-:W-:-:S04]  /*2690*/  UISETP.NE.AND UP1, UPT, UR37, URZ, UPT ;  /* 0x000000ff2500728c */ /* 0x000fc8000bf25270 */
[----:B------:R-:W-:-:S09]  /*26a0*/  UISETP.NE.OR UP1, UPT, UR8, 0x1, UP1 ;  /* 0x000000010800788c */ /* 0x000fd20008f25670 */
[----:B------:R-:W-:Y:S05]  /*26b0*/  BRA.U UP1, `(.L_x_41) ;  /* 0x0000000501487547 */ /* 0x000fea000b800000 */
[----:B------:R-:W-:Y:S01]  /*26c0*/  ISETP.NE.AND P2, PT, R2, RZ, PT ;  /* 0x000000ff0200720c */ /* 0x000fe20003f45270 */
[----:B------:R-:W-:Y:S01]  /*26d0*/  IMAD.MOV.U32 R12, RZ, RZ, 0x1 ;  /* 0x00000001ff0c7424 */ /* 0x000fe200078e00ff */
[----:B------:R-:W-:Y:S02]  /*26e0*/  CS2R R10, SRZ ;  /* 0x00000000000a7805 */ /* 0x000fe4000001ff00 */
[----:B------:R-:W-:Y:S01]  /*26f0*/  CS2R R8, SRZ ;  /* 0x0000000000087805 */ /* 0x000fe2000001ff00 */
[----:B------:R-:W-:Y:S01]  /*2700*/  UMOV UR4, 0x400 ;  /* 0x0000040000047882 */ /* 0x000fe20000000000 */
[----:B------:R-:W-:Y:S01]  /*2710*/  UMOV UR6, URZ ;  /* 0x000000ff00067c82 */ /* 0x000fe20008000000 */
[----:B------:R-:W-:-:S12]  /*2720*/  ULEA UR37, UR37, UR4, 0x18 ;  /* 0x0000000425257291 */ /* 0x000fd8000f8ec0ff */
.L_x_45:
[----:B------:R-:W-:Y:S02]  /*2730*/  LEA R0, R8, UR37, 0x3 ;  /* 0x0000002508007c11 */ /* 0x000fe4000f8e18ff */
[----:B------:R-:W-:-:S03]  /*2740*/  SHF.L.U32 R4, R9, 0x1f, RZ ;  /* 0x0000001f09047819 */ /* 0x000fc600000006ff */
[----:B------:R-:W-:Y:S01]  /*2750*/  VIADD R5, R0, 0x110 ;  /* 0x0000011000057836 */ /* 0x000fe20000000000 */
[----:B------:R-:W1:Y:S02]  /*2760*/  SYNCS.PHASECHK.TRANS64.TRYWAIT P0, [R0+URZ+0x100], R4 ;  /* 0x00010004000075a7 */ /* 0x000e6400080011ff */
[----:B-1----:R-:W-:Y:S05]  /*2770*/  @!P0 BRA `(.L_x_42) ;  /* 0x0000006c002c8947 */ /* 0x002fea0003800000 */
.L_x_138:
[----:B------:R-:W-:Y:S01]  /*2780*/  ULEA UR5, UR6, UR37, 0x3 ;  /* 0x0000002506057291 */ /* 0x000fe2000f8e18ff */
[----:B-1----:R-:W-:Y:S01]  /*2790*/  PRMT R0, RZ, 0x654, R5 ;  /* 0x00000654ff007816 */ /* 0x002fe20000000005 */
[----:B------:R-:W-:Y:S01]  /*27a0*/  @!P2 IMAD.MOV.U32 R4, RZ, RZ, 0x10 ;  /* 0x00000010ff04a424 */ /* 0x000fe200078e00ff */
[----:B------:R-:W-:Y:S01]  /*27b0*/  SHF.L.U32 R5, R12, 0x1f, RZ ;  /* 0x0000001f0c057819 */ /* 0x000fe200000006ff */
[----:B------:R-:W-:Y:S01]  /*27c0*/  UIADD3 UR4, UPT, UPT, UR5, 0xa0, URZ ;  /* 0x000000a005047890 */ /* 0x000fe2000fffe0ff */
[----:B------:R1:W-:Y:S05]  /*27d0*/  SYNCS.ARRIVE.TRANS64.RED.A1T0 RZ, [R0+URZ], RZ ;  /* 0x000000ff00ff79a7 */ /* 0x0003ea00081004ff */
[----:B------:R-:W-:Y:S01]  /*27e0*/  IMAD.U32 R6, RZ, RZ, UR4 ;  /* 0x00000004ff067e24 */ /* 0x000fe2000f8e00ff */
[----:B------:R-:W2:Y:S04]  /*27f0*/  SYNCS.PHASECHK.TRANS64.TRYWAIT P0, [UR5+0xb0], R5 ;  /* 0x0000b005ff0075a7 */ /* 0x000ea80008001105 */
[----:B------:R-:W-:Y:S01]  /*2800*/  PRMT R6, R2, 0x654, R6 ;  /* 0x0000065402067816 */ /* 0x000fe20000000006 */
[----:B-12---:R-:W-:Y:S06]  /*2810*/  @!P0 BRA `(.L_x_43) ;  /* 0x0000006c00188947 */ /* 0x006fec0003800000 */
.L_x_140:
[----:B------:R-:W-:Y:S01]  /*2820*/  ULEA UR4, UR6, UR37, 0x4 ;  /* 0x0000002506047291 */ /* 0x000fe2000f8e20ff */
[----:B------:R-:W-:Y:S01]  /*2830*/  SEL R3, R6, R3, !P2 ;  /* 0x0000000306037207 */ /* 0x000fe20005000000 */
[----:B------:R-:W-:Y:S01]  /*2840*/  UIADD3 UR5, UPT, UPT, UR5, 0xa0, URZ ;  /* 0x000000a005057890 */ /* 0x000fe2000fffe0ff */
[----:B-1----:R-:W-:Y:S01]  /*2850*/  LEA R0, R11, UR37, 0x3 ;  /* 0x000000250b007c11 */ /* 0x002fe2000f8e18ff */
[----:B------:R-:W-:Y:S01]  /*2860*/  UIADD3 UR4, UPT, UPT, UR4, 0x130, URZ ;  /* 0x0000013004047890 */ /* 0x000fe2000fffe0ff */
[----:B------:R1:W-:Y:S01]  /*2870*/  @!P2 SYNCS.ARRIVE.TRANS64.RED RZ, [R3+URZ], R4 ;  /* 0x0000000403ffa9a7 */ /* 0x0003e200080004ff */
[----:B------:R-:W-:Y:S01]  /*2880*/  UIADD3 UR6, UPT, UPT, UR6, 0x1, URZ ;  /* 0x0000000106067890 */ /* 0x000fe2000fffe0ff */
[----:B------:R-:W-:-:S03]  /*2890*/  VIADD R8, R8, 0x1 ;  /* 0x0000000108087836 */ /* 0x000fc60000000000 */
[----:B------:R-:W-:Y:S02]  /*28a0*/  UISETP.NE.AND UP0, UPT, UR6, 0x2, UPT ;  /* 0x000000020600788c */ /* 0x000fe4000bf05270 */
[----:B------:R-:W-:Y:S01]  /*28b0*/  ISETP.NE.AND P0, PT, R8, 0x2, PT ;  /* 0x000000020800780c */ /* 0x000fe20003f05270 */
[----:B------:R-:W-:Y:S06]  /*28c0*/  UGETNEXTWORKID.BROADCAST [UR4], [UR5] ;  /* 0x00000000040073ca */ /* 0x000fec0008000100 */
[----:B------:R-:W-:Y:S02]  /*28d0*/  USEL UR4, URZ, 0x1, UP0 ;  /* 0x00000001ff047887 */ /* 0x000fe40008000000 */
[----:B------:R-:W-:-:S04]  /*28e0*/  USEL UR6, UR6, URZ, UP0 ;  /* 0x000000ff06067287 */ /* 0x000fc80008000000 */
[----:B------:R-:W-:Y:S02]  /*28f0*/  LOP3.LUT R12, R12, UR4, RZ, 0x3c, !PT ;  /* 0x000000040c0c7c12 */ /* 0x000fe4000f8e3cff */
[----:B-1----:R-:W-:-:S04]  /*2900*/  SHF.L.U32 R4, R10, 0x1f, RZ ;  /* 0x0000001f0a047819 */ /* 0x002fc800000006ff */
[----:B------:R-:W1:Y:S02]  /*2910*/  SYNCS.PHASECHK.TRANS64.TRYWAIT P1, [R0+URZ+0xa0], R4 ;  /* 0x0000a004000075a7 */ /* 0x000e6400080211ff */
[----:B-1----:R-:W-:Y:S05]  /*2920*/  @!P1 BRA `(.L_x_44) ;  /* 0x0000006800ec9947 */ /* 0x002fea0003800000 */
.L_x_141:
[C---:B-1----:R-:W-:Y:S01]  /*2930*/  LEA R4, R11.reuse, UR37, 0x4 ;  /* 0x000000250b047c11 */ /* 0x042fe2000f8e20ff */
[----:B------:R-:W-:Y:S01]  /*2940*/  VIADD R0, R0, 0xb0 ;  /* 0x000000b000007836 */ /* 0x000fe20000000000 */
[----:B------:R-:W-:Y:S01]  /*2950*/  SEL R8, R8, RZ, P0 ;  /* 0x000000ff08087207 */ /* 0x000fe20000000000 */
[----:B------:R-:W-:-:S03]  /*2960*/  VIADD R11, R11, 0x1 ;  /* 0x000000010b0b7836 */ /* 0x000fc60000000000 */
[----:B------:R-:W1:Y:S01]  /*2970*/  LDS.128 R4, [R4+0x130] ;  /* 0x0001300004047984 */ /* 0x000e620000000c00 */
[----:B------:R-:W-:Y:S02]  /*2980*/  PRMT R0, RZ, 0x654, R0 ;  /* 0x00000654ff007816 */ /* 0x000fe40000000000 */
[C---:B------:R-:W-:Y:S01]  /*2990*/  ISETP.NE.AND P1, PT, R11.reuse, 0x2, PT ;  /* 0x000000020b00780c */ /* 0x040fe20003f25270 */
[----:B------:R-:W-:Y:S01]  /*29a0*/  @!PT LDS RZ, [RZ] ;  /* 0x00000000fffff984 */ /* 0x000fe20000000800 */
[----:B------:R-:W-:Y:S01]  /*29b0*/  @!PT LDS RZ, [RZ] ;  /* 0x00000000fffff984 */ /* 0x000fe20000000800 */
[----:B------:R-:W-:Y:S01]  /*29c0*/  @!PT LDS RZ, [RZ] ;  /* 0x00000000fffff984 */ /* 0x000fe20000000800 */
[----:B------:R-:W-:Y:S01]  /*29d0*/  @!PT LDS RZ, [RZ] ;  /* 0x00000000fffff984 */ /* 0x000fe20000000800 */
[----:B------:R2:W-:Y:S06]  /*29e0*/  MEMBAR.ALL.CTA ;  /* 0x0000000000007992 */ /* 0x0005ec0000008000 */
[----:B--2---:R-:W2:Y:S01]  /*29f0*/  FENCE.VIEW.ASYNC.S ;  /* 0x00000000000073c6 */ /* 0x004ea20000000000 */
[----:B------:R-:W-:Y:S01]  /*2a00*/  SEL R11, R11, RZ, P1 ;  /* 0x000000ff0b0b7207 */ /* 0x000fe20000800000 */
[----:B--2---:R2:W-:Y:S01]  /*2a10*/  SYNCS.ARRIVE.TRANS64.RED.A1T0 RZ, [R0+URZ], RZ ;  /* 0x000000ff00ff79a7 */ /* 0x0045e200081004ff */
[----:B-1----:R-:W-:-:S02]  /*2a20*/  LOP3.LUT P3, RZ, R6, 0x1, RZ, 0xc0, !PT ;  /* 0x0000000106ff7812 */ /* 0x002fc4000786c0ff */
[----:B------:R-:W-:-:S04]  /*2a30*/  SEL R4, RZ, 0x1, P1 ;  /* 0x00000001ff047807 */ /* 0x000fc80000800000 */
[----:B------:R-:W-:Y:S02]  /*2a40*/  LOP3.LUT R10, R10, R4, RZ, 0x3c, !PT ;  /* 0x000000040a0a7212 */ /* 0x000fe400078e3cff */
[----:B--2---:R-:W-:-:S04]  /*2a50*/  SEL R0, RZ, 0x1, P0 ;  /* 0x00000001ff007807 */ /* 0x004fc80000000000 */
[----:B------:R-:W-:Y:S01]  /*2a60*/  LOP3.LUT R9, R9, R0, RZ, 0x3c, !PT ;  /* 0x0000000009097212 */ /* 0x000fe200078e3cff */
[----:B------:R-:W-:Y:S06]  /*2a70*/  @P3 BRA `(.L_x_45) ;  /* 0xfffffffc002c3947 */ /* 0x000fec000383ffff */
[----:B------:R-:W-:Y:S01]  /*2a80*/  ULEA UR5, UR6, UR37, 0x3 ;  /* 0x0000002506057291 */ /* 0x000fe2000f8e18ff */
[----:B------:R-:W-:-:S08]  /*2a90*/  SHF.L.U32 R2, R12, 0x1f, RZ ;  /* 0x0000001f0c027819 */ /* 0x000fd000000006ff */
[----:B------:R-:W1:Y:S02]  /*2aa0*/  SYNCS.PHASECHK.TRANS64 P0, [UR5+0xb0], R2 ;  /* 0x0000b002ff0075a7 */ /* 0x000e640008001005 */
[----:B-1----:R-:W-:Y:S05]  /*2ab0*/  @P0 BRA `(.L_x_46) ;  /* 0x0000000000080947 */ /* 0x002fea0003800000 */
[----:B------:R-:W1:Y:S02]  /*2ac0*/  SYNCS.PHASECHK.TRANS64.TRYWAIT P0, [UR5+0xb0], R2 ;  /* 0x0000b002ff0075a7 */ /* 0x000e640008001105 */
[----:B-1----:R-:W-:Y:S05]  /*2ad0*/  @!P0 BRA `(.L_x_47) ;  /* 0x0000006800948947 */ /* 0x002fea0003800000 */
.L_x_46:
[----:B------:R-:W-:-:S04]  /*2ae0*/  UIADD3 UR4, UPT, UPT, UR6, 0x1, URZ ;  /* 0x0000000106047890 */ /* 0x000fc8000fffe0ff */
[----:B------:R-:W-:-:S04]  /*2af0*/  UISETP.NE.AND UP0, UPT, UR4, 0x2, UPT ;  /* 0x000000020400788c */ /* 0x000fc8000bf05270 */
[----:B------:R-:W-:Y:S02]  /*2b00*/  USEL UR7, URZ, 0x1, UP0 ;  /* 0x00000001ff077887 */ /* 0x000fe40008000000 */
[----:B------:R-:W-:-:S04]  /*2b10*/  USEL UR4, UR4, URZ, UP0 ;  /* 0x000000ff04047287 */ /* 0x000fc80008000000 */
[----:B------:R-:W-:Y:S01]  /*2b20*/  ULEA UR4, UR4, UR37, 0x3 ;  /* 0x0000002504047291 */ /* 0x000fe2000f8e18ff */
[----:B-1----:R-:W-:-:S04]  /*2b30*/  LOP3.LUT R2, R12, UR7, RZ, 0x3c, !PT ;  /* 0x000000070c027c12 */ /* 0x002fc8000f8e3cff */
[----:B------:R-:W-:-:S04]  /*2b40*/  SHF.L.U32 R0, R2, 0x1f, RZ ;  /* 0x0000001f02007819 */ /* 0x000fc800000006ff */
[----:B------:R-:W1:Y:S02]  /*2b50*/  SYNCS.PHASECHK.TRANS64 P0, [UR4+0xb0], R0 ;  /* 0x0000b000ff0075a7 */ /* 0x000e640008001004 */
[----:B-1----:R-:W-:Y:S05]  /*2b60*/  @P0 EXIT ;  /* 0x000000000000094d */ /* 0x002fea0003800000 */
[----:B------:R-:W-:Y:S02]  /*2b70*/  SHF.L.U32 R2, R2, 0x1f, RZ ;  /* 0x0000001f02027819 */ /* 0x000fe400000006ff */
[----:B------:R-:W-:-:S07]  /*2b80*/  MOV R0, UR4 ;  /* 0x0000000400007c02 */ /* 0x000fce0008000f00 */
.L_x_48:
[----:B-1----:R1:W2:Y:S02]  /*2b90*/  SYNCS.PHASECHK.TRANS64.TRYWAIT P0, [R0+URZ+0xb0], R2 ;  /* 0x0000b002000075a7 */ /* 0x0022a400080011ff */
[----:B--2---:R-:W-:Y:S05]  /*2ba0*/  @!P0 NANOSLEEP.SYNCS 0x989680 ;  /* 0x009896800000895d */ /* 0x004fea0003900000 */
[----:B------:R-:W2:Y:S02]  /*2bb0*/  @!P0 SYNCS.PHASECHK.TRANS64 P0, [R0+URZ+0xb0], R2 ;  /* 0x0000b002000085a7 */ /* 0x000ea400080010ff */
[----:B--2---:R-:W-:Y:S05]  /*2bc0*/  @P0 EXIT ;  /* 0x000000000000094d */ /* 0x004fea0003800000 */
[----:B------:R-:W-:Y:S05]  /*2bd0*/  BRA `(.L_x_48) ;  /* 0xfffffffc00ec7947 */ /* 0x000fea000383ffff */
.L_x_41:
[----:B------:R-:W-:-:S09]  /*2be0*/  UISETP.NE.AND UP1, UPT, UR8, URZ, UPT ;  /* 0x000000ff0800728c */ /* 0x000fd2000bf25270 */
[----:B------:R-:W-:Y:S05]  /*2bf0*/  BRA.U UP1, `(.L_x_49) ;  /* 0x0000000d01c87547 */ /* 0x000fea000b800000 */
[----:B------:R-:W-:Y:S01]  /*2c00*/  UMOV UR4, 0x40 ;  /* 0x0000004000047882 */ /* 0x000fe20000000000 */
[----:B------:R-:W-:Y:S01]  /*2c10*/  NOP ;  /* 0x0000000000007918 */ /* 0x000fe20000000000 */
[----:B------:R-:W-:Y:S01]  /*2c20*/  ULEA UR4, UR37, UR4, 0x18 ;  /* 0x0000000425047291 */ /* 0x000fe2000f8ec0ff */
[----:B------:R-:W-:Y:S02]  /*2c30*/  UMOV UR5, 0x400 ;  /* 0x0000040000057882 */ /* 0x000fe40000000000 */
[----:B------:R-:W-:-:S06]  /*2c40*/  ULEA UR37, UR37, UR5, 0x18 ;  /* 0x0000000525257291 */ /* 0x000fcc000f8ec0ff */
[----:B------:R-:W1:Y:S02]  /*2c50*/  LDS.U8 R0, [UR4+0x1c] ;  /* 0x00001c04ff007984 */ /* 0x000e640008000000 */
[----:B-1----:R-:W-:-:S13]  /*2c60*/  ISETP.NE.AND P0, PT, R0, RZ, PT ;  /* 0x000000ff0000720c */ /* 0x002fda0003f05270 */
[----:B------:R-:W-:Y:S05]  /*2c70*/  @P0 BRA `(.L_x_50) ;  /* 0x0000000000580947 */ /* 0x000fea0003800000 */
[----:B------:R-:W-:-:S13]  /*2c80*/  ELECT P0, URZ, PT ;  /* 0x0000000000ff782f */ /* 0x000fda0003800000 */
[----:B------:R-:W-:Y:S05]  /*2c90*/  @!P0 BRA `(.L_x_51) ;  /* 0x0000000000608947 */ /* 0x000fea0003800000 */
[----:B------:R-:W-:Y:S01]  /*2ca0*/  UMOV UR5, 0x10 ;  /* 0x0000001000057882 */ /* 0x000fe20000000000 */
[----:B------:R-:W-:Y:S01]  /*2cb0*/  HFMA2 R0, -RZ, RZ, 0, 5.9604644775390625e-08 ;  /* 0x00000001ff007431 */ /* 0x000fe200000001ff */
[----:B------:R-:W-:-:S03]  /*2cc0*/  MOV R2, 0xffff ;  /* 0x0000ffff00027802 */ /* 0x000fc60000000f00 */
[----:B------:R-:W-:Y:S04]  /*2cd0*/  DEPBAR.LE SB1, 0x36 ;  /* 0x00009d800000791a */ /* 0x000fe80000000000 */
[----:B------:R-:W1:Y:S02]  /*2ce0*/  UTCATOMSWS.FIND_AND_SET.ALIGN UP0, UR5, UR5 ;  /* 0x00000005000575e3 */ /* 0x000e640008000800 */
[----:B-1----:R-:W-:Y:S01]  /*2cf0*/  MOV R3, UR5 ;  /* 0x0000000500037c02 */ /* 0x002fe20008000f00 */
[----:B------:R-:W-:Y:S06]  /*2d00*/  BRA.U UP0, `(.L_x_52) ;  /* 0x0000000100187547 */ /* 0x000fec000b800000 */
.L_x_53:
[----:B------:R-:W-:Y:S05]  /*2d10*/  NANOSLEEP 0x64 ;  /* 0x000000640000795d */ /* 0x000fea0003800000 */
[----:B------:R-:W-:-:S05]  /*2d20*/  UMOV UR5, 0x10 ;  /* 0x0000001000057882 */ /* 0x000fca0000000000 */
[----:B------:R-:W-:Y:S04]  /*2d30*/  DEPBAR.LE SB1, 0x36 ;  /* 0x00009d800000791a */ /* 0x000fe80000000000 */
[----:B------:R-:W1:Y:S02]  /*2d40*/  UTCATOMSWS.FIND_AND_SET.ALIGN UP0, UR5, UR5 ;  /* 0x00000005000575e3 */ /* 0x000e640008000800 */
[----:B-1----:R-:W-:Y:S01]  /*2d50*/  MOV R3, UR5 ;  /* 0x0000000500037c02 */ /* 0x002fe20008000f00 */
[----:B------:R-:W-:Y:S05]  /*2d60*/  BRA.U !UP0, `(.L_x_53) ;  /* 0xfffffffd08e87547 */ /* 0x000fea000b83ffff */
.L_x_52:
[-C--:B------:R-:W-:Y:S02]  /*2d70*/  SHF.L.U32 R2, R2, R3.reuse, RZ ;  /* 0x0000000302027219 */ /* 0x080fe400000006ff */
[----:B------:R-:W-:Y:S01]  /*2d80*/  SHF.L.U32 R0, R0, R3, RZ ;  /* 0x0000000300007219 */ /* 0x000fe200000006ff */
[----:B------:R-:W-:Y:S02]  /*2d90*/  IMAD.SHL.U32 R3, R3, 0x20, RZ ;  /* 0x0000002003037824 */ /* 0x000fe400078e00ff */
[----:B------:R1:W-:Y:S04]  /*2da0*/  ATOMS.OR RZ, [UR4+0x14], R2 ;  /* 0x00001402ffff798c */ /* 0x0003e8000b000004 */
[----:B------:R1:W-:Y:S04]  /*2db0*/  ATOMS.OR RZ, [UR4+0x18], R0 ;  /* 0x00001800ffff798c */ /* 0x0003e8000b000004 */
[----:B------:R1:W-:Y:S01]  /*2dc0*/  STS [UR37+0x150], R3 ;  /* 0x00015003ff007988 */ /* 0x0003e20008000825 */
[----:B------:R-:W-:Y:S05]  /*2dd0*/  BRA `(.L_x_51) ;  /* 0x0000000000107947 */ /* 0x000fea0003800000 */
.L_x_50:
[----:B------:R-:W-:Y:S02]  /*2de0*/  MOV R0, 0xffffffff ;  /* 0xffffffff00007802 */ /* 0x000fe40000000f00 */
[----:B------:R-:W-:-:S03]  /*2df0*/  MOV R2, 0x2e20 ;  /* 0x00002e2000027802 */ /* 0x000fc60000000f00 */
[----:B------:R1:W-:Y:S04]  /*2e00*/  STS [UR37+0x150], R0 ;  /* 0x00015000ff007988 */ /* 0x0003e80008000825 */
[----:B-1-3-5:R-:W-:Y:S05]  /*2e10*/  CALL.REL.NOINC `($__internal_1_$__cuda_sm10x_tcgen05_guardrail_trap_phase_invalid_during_alloc) ;  /* 0x0000006c00d87944 */ /* 0x02afea0003c00000 */
.L_x_51:
[----:B------:R-:W-:Y:S05]  /*2e20*/  WARPSYNC.ALL ;  /* 0x0000000000007948 */ /* 0x000fea0003800000 */
[----:B------:R-:W2:Y:S01]  /*2e30*/  S2UR UR5, SR_CgaCtaId ;  /* 0x00000000000579c3 */ /* 0x000ea20000008800 */
[----:B------:R-:W-:Y:S01]  /*2e40*/  UMOV UR4, 0x400 ;  /* 0x0000040000047882 */ /* 0x000fe20000000000 */
[----:B------:R-:W-:-:S06]  /*2e50*/  NOP ;  /* 0x0000000000007918 */ /* 0x000fcc0000000000 */
[----:B------:R-:W-:Y:S06]  /*2e60*/  BAR.ARV 0x6, 0xa0 ;  /* 0x0182800000007b1d */ /* 0x000fec0000002000 */
[----:B------:R-:W4:Y:S01]  /*2e70*/  LDCU UR7, c[0x0][0x38c] ;  /* 0x00007180ff0777ac */ /* 0x000f220008000800 */
[----:B------:R-:W-:Y:S01]  /*2e80*/  IMAD.MOV.U32 R11, RZ, RZ, 0x1 ;  /* 0x00000001ff0b7424 */ /* 0x000fe200078e00ff */
[----:B------:R-:W-:Y:S01]  /*2e90*/  CS2R R8, SRZ ;  /* 0x0000000000087805 */ /* 0x000fe2000001ff00 */
[----:B------:R-:W-:Y:S01]  /*2ea0*/  IMAD.MOV.U32 R10, RZ, RZ, RZ ;  /* 0x000000ffff0a7224 */ /* 0x000fe200078e00ff */
[----:B------:R-:W3:Y:S01]  /*2eb0*/  LDCU UR6, c[0x0][0x38c] ;  /* 0x00007180ff0677ac */ /* 0x000ee20008000800 */
[----:B------:R-:W-:Y:S01]  /*2ec0*/  UMOV UR14, URZ ;  /* 0x000000ff000e7c82 */ /* 0x000fe20008000000 */
[----:B------:R-:W-:Y:S01]  /*2ed0*/  UMOV UR13, URZ ;  /* 0x000000ff000d7c82 */ /* 0x000fe20008000000 */
[----:B--2---:R-:W-:Y:S01]  /*2ee0*/  ULEA UR5, UR5, UR4, 0x18 ;  /* 0x0000000405057291 */ /* 0x004fe2000f8ec0ff */
[----:B------:R-:W-:Y:S01]  /*2ef0*/  UMOV UR24, 0x0 ;  /* 0x0000000000187882 */ /* 0x000fe20000000000 */
[----:B------:R-:W-:-:S02]  /*2f00*/  UMOV UR25, 0x4418490 ;  /* 0x0441849000197882 */ /* 0x000fc40000000000 */
[----:B------:R-:W-:Y:S02]  /*2f10*/  UIADD3 UR10, UPT, UPT, UR5, 0x10400, URZ ;  /* 0x00010400050a7890 */ /* 0x000fe4000fffe0ff */
[----:B------:R-:W-:Y:S02]  /*2f20*/  UIADD3 UR15, UPT, UPT, UR5, 0x6400, URZ ;  /* 0x00006400050f7890 */ /* 0x000fe4000fffe0ff */
[----:B----4-:R-:W-:Y:S01]  /*2f30*/  UIADD3 UR7, UPT, UPT, UR7, 0x7f, URZ ;  /* 0x0000007f07077890 */ /* 0x010fe2000fffe0ff */
[----:B-1----:R-:W1:Y:S01]  /*2f40*/  LDS R0, [UR5+0x150] ;  /* 0x00015005ff007984 */ /* 0x002e620008000800 */
[----:B------:R-:W-:Y:S02]  /*2f50*/  USHF.R.U32.HI UR10, URZ, 0x4, UR10 ;  /* 0x00000004ff0a7899 */ /* 0x000fe4000801160a */
[----:B------:R-:W-:Y:S02]  /*2f60*/  USHF.R.S32.HI UR4, URZ, 0x1f, UR7 ;  /* 0x0000001fff047899 */ /* 0x000fe40008011407 */
[----:B------:R-:W-:-:S02]  /*2f70*/  USHF.R.U32.HI UR15, URZ, 0x4, UR15 ;  /* 0x00000004ff0f7899 */ /* 0x000fc4000801160f */
[----:B------:R-:W-:Y:S02]  /*2f80*/  ULEA.HI UR4, UR4, UR7, URZ, 0x7 ;  /* 0x0000000704047291 */ /* 0x000fe4000f8f38ff */
[----:B------:R-:W-:Y:S02]  /*2f90*/  ULOP3.LUT UR10, UR10, 0x3fff, URZ, 0xc0, !UPT ;  /* 0x00003fff0a0a7892 */ /* 0x000fe4000f8ec0ff */
[----:B------:R-:W-:Y:S01]  /*2fa0*/  USHF.R.S32.HI UR4, URZ, 0x7, UR4 ;  /* 0x00000007ff047899 */ /* 0x000fe20008011404 */
[----:B------:R-:W-:Y:S01]  /*2fb0*/  UMOV UR22, 0x0 ;  /* 0x0000000000167882 */ /* 0x000fe20000000000 */
[----:B------:R-:W-:Y:S02]  /*2fc0*/  UMOV UR23, 0x4418490 ;  /* 0x0441849000177882 */ /* 0x000fe40000000000 */
[----:B------:R-:W-:Y:S02]  /*2fd0*/  UISETP.LT.AND UP0, UPT, UR4, 0x1, UPT ;  /* 0x000000010400788c */ /* 0x000fe4000bf01270 */
[----:B------:R-:W-:-:S02]  /*2fe0*/  ULOP3.LUT UR15, UR15, 0x3fff, URZ, 0xc0, !UPT ;  /* 0x00003fff0f0f7892 */ /* 0x000fc4000f8ec0ff */
[----:B------:R-:W-:Y:S02]  /*2ff0*/  USEL UR9, UR4, 0x1, !UP0 ;  /* 0x0000000104097887 */ /* 0x000fe4000c000000 */
[----:B------:R-:W-:Y:S02]  /*3000*/  ULOP3.LUT UR10, UR10, 0x4000000, URZ, 0xfc, !UPT ;  /* 0x040000000a0a7892 */ /* 0x000fe4000f8efcff */
[----:B------:R-:W-:Y:S02]  /*3010*/  UIADD3 UR9, UPT, UPT, -UR9, URZ, URZ ;  /* 0x000000ff09097290 */ /* 0x000fe4000fffe1ff */
[----:B---3--:R-:W-:Y:S01]  /*3020*/  UISETP.GE.AND UP3, UPT, UR6, 0x1, UPT ;  /* 0x000000010600788c */ /* 0x008fe2000bf66270 */
[----:B------:R-:W-:Y:S01]  /*3030*/  UMOV UR20, 0x0 ;  /* 0x0000000000147882 */ /* 0x000fe20000000000 */
[----:B------:R-:W-:Y:S01]  /*3040*/  UMOV UR21, 0x4418490 ;  /* 0x0441849000157882 */ /* 0x000fe20000000000 */
[----:B------:R-:W-:Y:S01]  /*3050*/  UMOV UR18, 0x0 ;  /* 0x0000000000127882 */ /* 0x000fe20000000000 */
[----:B------:R-:W-:Y:S01]  /*3060*/  UMOV UR19, 0x4418490 ;  /* 0x0441849000137882 */ /* 0x000fe20000000000 */
[----:B-1----:R-:W-:-:S15]  /*3070*/  R2UR UR16, R0 ;  /* 0x00000000001072ca */ /* 0x002fde00000e0000 */
.L_x_60:
[----:B------:R-:W-:Y:S02]  /*3080*/  LEA R0, R10, UR5, 0x3 ;  /* 0x000000050a007c11 */ /* 0x000fe4000f8e18ff */
[----:B------:R-:W-:Y:S02]  /*3090*/  SHF.L.U32 R2, R9, 0x1f, RZ ;  /* 0x0000001f09027819 */ /* 0x000fe400000006ff */
[----:B------:R-:W-:Y:S01]  /*30a0*/  PLOP3.LUT P0, PT, PT, PT, UP3, 0x80, 0x8 ;  /* 0x000000000008781c */ /* 0x000fe20003f0f038 */
[----:B------:R-:W-:Y:S01]  /*30b0*/  VIADD R3, R0, 0xb0 ;  /* 0x000000b000037836 */ /* 0x000fe20000000000 */
[----:B-1----:R-:W1:Y:S02]  /*30c0*/  SYNCS.PHASECHK.TRANS64.TRYWAIT P1, [R0+URZ+0xa0], R2 ;  /* 0x0000a002000075a7 */ /* 0x002e6400080211ff */
[----:B-1-3--:R-:W-:Y:S09]  /*30d0*/  @!P1 BRA `(.L_x_54) ;  /* 0x00000064002c9947 */ /* 0x00aff20003800000 */
.L_x_143:
[----:B------:R-:W-:Y:S01]  /*30e0*/  LEA R4, R10, UR5, 0x4 ;  /* 0x000000050a047c11 */ /* 0x000fe2000f8e20ff */
[----:B------:R-:W-:Y:S01]  /*30f0*/  @UP3 ULEA UR6, UR13, UR5, 0x3 ;  /* 0x000000050d063291 */ /* 0x000fe2000f8e18ff */
[----:B------:R-:W-:Y:S01]  /*3100*/  PLOP3.LUT P2, PT, PT, PT, PT, 0x80, 0x8 ;  /* 0x000000000008781c */ /* 0x000fe20003f4f070 */
[----:B------:R-:W-:Y:S01]  /*3110*/  ULEA UR7, UR14, UR5, 0x3 ;  /* 0x000000050e077291 */ /* 0x000fe2000f8e18ff */
[----:B------:R-:W-:Y:S02]  /*3120*/  PRMT R3, RZ, 0x654, R3 ;  /* 0x00000654ff037816 */ /* 0x000fe40000000003 */
[----:B------:R-:W2:Y:S01]  /*3130*/  LDS.128 R4, [R4+0x130] ;  /* 0x0001300004047984 */ /* 0x000ea20000000c00 */
[----:B-1----:R-:W-:Y:S02]  /*3140*/  @P0 SHF.L.U32 R2, R8, 0x1f, RZ ;  /* 0x0000001f08020819 */ /* 0x002fe400000006ff */
[----:B------:R-:W-:Y:S01]  /*3150*/  SHF.L.U32 R0, R11, 0x1f, RZ ;  /* 0x0000001f0b007819 */ /* 0x000fe200000006ff */
[----:B------:R-:W-:Y:S01]  /*3160*/  @!PT LDS RZ, [RZ] ;  /* 0x00000000fffff984 */ /* 0x000fe20000000800 */
[----:B------:R-:W-:Y:S01]  /*3170*/  @!PT LDS RZ, [RZ] ;  /* 0x00000000fffff984 */ /* 0x000fe20000000800 */
[----:B------:R-:W-:Y:S01]  /*3180*/  @!PT LDS RZ, [RZ] ;  /* 0x00000000fffff984 */ /* 0x000fe20000000800 */
[----:B------:R-:W-:Y:S01]  /*3190*/  @!PT LDS RZ, [RZ] ;  /* 0x00000000fffff984 */ /* 0x000fe20000000800 */
[----:B------:R1:W-:Y:S06]  /*31a0*/  MEMBAR.ALL.CTA ;  /* 0x0000000000007992 */ /* 0x0003ec0000008000 */
[----:B-1----:R-:W1:Y:S02]  /*31b0*/  FENCE.VIEW.ASYNC.S ;  /* 0x00000000000073c6 */ /* 0x002e640000000000 */
[----:B-1----:R1:W-:Y:S01]  /*31c0*/  SYNCS.ARRIVE.TRANS64.RED.A1T0 RZ, [R3+URZ], RZ ;  /* 0x000000ff03ff79a7 */ /* 0x0023e200081004ff */
[----:B------:R1:W3:Y:S01]  /*31d0*/  @P0 SYNCS.PHASECHK.TRANS64.TRYWAIT P2, [UR6], R2 ;  /* 0x00000002ff0005a7 */ /* 0x0002e20008041106 */
[----:B------:R-:W-:Y:S01]  /*31e0*/  ULEA.HI UR6, UR14, UR14, URZ, 0x1 ;  /* 0x0000000e0e067291 */ /* 0x000fe2000f8f08ff */
[----:B--2---:R-:W-:-:S03]  /*31f0*/  LOP3.LUT P1, RZ, R6, 0x1, RZ, 0xc0, !PT ;  /* 0x0000000106ff7812 */ /* 0x004fc6000782c0ff */
[----:B------:R-:W-:Y:S02]  /*3200*/  USHF.L.U32 UR8, UR6, 0x7, URZ ;  /* 0x0000000706087899 */ /* 0x000fe400080006ff */
[----:B------:R-:W-:Y:S02]  /*3210*/  ULOP3.LUT UR6, UR6, 0xffe, URZ, 0xc0, !UPT ;  /* 0x00000ffe06067892 */ /* 0x000fe4000f8ec0ff */
[----:B------:R-:W-:Y:S02]  /*3220*/  ULOP3.LUT UR8, UR8, 0xffffff00, URZ, 0xc0, !UPT ;  /* 0xffffff0008087892 */ /* 0x000fe4000f8ec0ff */
[----:B------:R-:W-:Y:S02]  /*3230*/  UIADD3 UR6, UPT, UPT, -UR6, UR14, URZ ;  /* 0x0000000e06067290 */ /* 0x000fe4000fffe1ff */
[----:B------:R-:W-:Y:S01]  /*3240*/  UIADD3 UR8, UPT, UPT, UR16, UR8, URZ ;  /* 0x0000000810087290 */ /* 0x000fe2000fffe0ff */
[----:B------:R-:W2:Y:S03]  /*3250*/  SYNCS.PHASECHK.TRANS64.TRYWAIT P0, [UR7+0xe0], R0 ;  /* 0x0000e000ff0075a7 */ /* 0x000ea60008001107 */
[----:B------:R-:W-:Y:S01]  /*3260*/  ULEA UR8, UR6, UR8, 0x14 ;  /* 0x0000000806087291 */ /* 0x000fe2000f8ea0ff */
[----:B-123--:R-:W-:Y:S11]  /*3270*/  @!P0 BRA `(.L_x_55) ;  /* 0x0000006000d88947 */ /* 0x00eff60003800000 */
.L_x_145:
[----:B------:R-:W-:Y:S01]  /*3280*/  IADD3 R10, PT, PT, R10, 0x1, RZ ;  /* 0x000000010a0a7810 */ /* 0x000fe20007ffe0ff */
[----:B------:R-:W-:Y:S06]  /*3290*/  BRA.U !UP3, `(.L_x_56) ;  /* 0x000000010bc07547 */ /* 0x000fec000b800000 */
[----:B------:R-:W-:Y:S01]  /*32a0*/  UPLOP3.LUT UP4, UPT, UPT, UPT, UPT, 0x40, 0x4 ;  /* 0x000000000004789c */ /* 0x000fe20003f8e870 */
[----:B------:R-:W-:Y:S01]  /*32b0*/  UMOV UR12, UR9 ;  /* 0x00000009000c7c82 */ /* 0x000fe20008000000 */
[----:B------:R-:W-:Y:S01]  /*32c0*/  UMOV UR11, UR4 ;  /* 0x00000004000b7c82 */ /* 0x000fe20008000000 */
[----:B------:R-:W-:-:S08]  /*32d0*/  UMOV UR17, UR13 ;  /* 0x0000000d00117c82 */ /* 0x000fd00008000000 */
.L_x_59:
[----:B------:R-:W-:Y:S02]  /*32e0*/  UIADD3 UR12, UPT, UPT, UR12, 0x1, URZ ;  /* 0x000000010c0c7890 */ /* 0x000fe4000fffe0ff */
[----:B--2---:R-:W-:Y:S02]  /*32f0*/  ULEA UR6, UR17, UR5, 0x3 ;  /* 0x0000000511067291 */ /* 0x004fe4000f8e18ff */
[----:B------:R-:W-:Y:S01]  /*3300*/  UISETP.NE.AND UP0, UPT, UR12, URZ, UPT ;  /* 0x000000ff0c00728c */ /* 0x000fe2000bf05270 */
[----:B---3--:R-:W-:Y:S10]  /*3310*/  @P2 BRA `(.L_x_57) ;  /* 0x00000000000c2947 */ /* 0x008ff40003800000 */
[----:B-1----:R-:W-:Y:S04]  /*3320*/  SHF.L.U32 R2, R8, 0x1f, RZ ;  /* 0x0000001f08027819 */ /* 0x002fe800000006ff */
[----:B------:R-:W1:Y:S02]  /*3330*/  SYNCS.PHASECHK.TRANS64.TRYWAIT P0, [UR6], R2 ;  /* 0x00000002ff0075a7 */ /* 0x000e640008001106 */
[----:B-1----:R-:W-:Y:S05]  /*3340*/  @!P0 BRA `(.L_x_58) ;  /* 0x0000006000bc8947 */ /* 0x002fea0003800000 */
.L_x_57:
[----:B------:R-:W-:Y:S01]  /*3350*/  UISETP.NE.AND UP1, UPT, UR11, 0x1, UPT ;  /* 0x000000010b00788c */ /* 0x000fe2000bf25270 */
[----:B------:R-:W-:Y:S01]  /*3360*/  PLOP3.LUT P2, PT, PT, PT, PT, 0x80, 0x8 ;  /* 0x000000000008781c */ /* 0x000fe20003f4f070 */
[----:B------:R-:W-:Y:S02]  /*3370*/  UIADD3 UR13, UPT, UPT, UR17, 0x1, URZ ;  /* 0x00000001110d7890 */ /* 0x000fe4000fffe0ff */
[----:B------:R-:W-:Y:S02]  /*3380*/  ULEA UR28, UR17, UR15, 0x9 ;  /* 0x0000000f111c7291 */ /* 0x000fe4000f8e48ff */
[----:B------:R-:W-:Y:S01]  /*3390*/  UISETP.NE.AND UP2, UPT, UR13, 0x5, UPT ;  /* 0x000000050d00788c */ /* 0x000fe2000bf45270 */
[----:B------:R-:W-:Y:S01]  /*33a0*/  PLOP3.LUT P0, PT, PT, PT, UP1, 0x80, 0x8 ;  /* 0x000000000008781c */ /* 0x000fe20003f0f018 */
[----:B------:R-:W-:Y:S02]  /*33b0*/  UIADD3 UR40, UPT, UPT, UR28, 0x80, URZ ;  /* 0x000000801c287890 */ /* 0x000fe4000fffe0ff */
[----:B------:R-:W-:Y:S02]  /*33c0*/  USEL UR27, URZ, 0x1, UP2 ;  /* 0x00000001ff1b7887 */ /* 0x000fe40009000000 */
[----:B------:R-:W-:Y:S02]  /*33d0*/  USEL UR13, UR13, URZ, UP2 ;  /* 0x000000ff0d0d7287 */ /* 0x000fe40009000000 */
[----:B------:R-:W-:Y:S02]  /*33e0*/  UIADD3 UR36, UPT, UPT, UR28, 0x100, URZ ;  /* 0x000001001c247890 */ /* 0x000fe4000fffe0ff */
[----:B------:R-:W-:Y:S01]  /*33f0*/  @UP1 ULEA UR26, UR13, UR5, 0x3 ;  /* 0x000000050d1a1291 */ /* 0x000fe2000f8e18ff */
[----:B------:R-:W-:Y:S01]  /*3400*/  LOP3.LUT R8, R8, UR27, RZ, 0x3c, !PT ;  /* 0x0000001b08087c12 */ /* 0x000fe2000f8e3cff */
[----:B------:R-:W-:Y:S02]  /*3410*/  UIADD3 UR32, UPT, UPT, UR28, 0x180, URZ ;  /* 0x000001801c207890 */ /* 0x000fe4000fffe0ff */
[----:B------:R-:W-:Y:S01]  /*3420*/  UIADD3 UR6, UPT, UPT, UR6, 0x28, URZ ;  /* 0x0000002806067890 */ /* 0x000fe2000fffe0ff */
[----:B-1----:R-:W-:Y:S01]  /*3430*/  @P0 SHF.L.U32 R0, R8, 0x1f, RZ ;  /* 0x0000001f08000819 */ /* 0x002fe200000006ff */
[----:B------:R-:W-:Y:S01]  /*3440*/  UIADD3 UR11, UPT, UPT, UR11, -0x1, URZ ;  /* 0xffffffff0b0b7890 */ /* 0x000fe2000fffe0ff */
[----:B------:R-:W-:Y:S02]  /*3450*/  UMOV UR29, 0x80004020 ;  /* 0x80004020001d7882 */ /* 0x000fe40000000000 */
[----:B------:R2:W3:Y:S01]  /*3460*/  @P0 SYNCS.PHASECHK.TRANS64.TRYWAIT P2, [UR26], R0 ;  /* 0x00000000ff0005a7 */ /* 0x0004e2000804111a */
[----:B------:R-:W-:Y:S01]  /*3470*/  ULEA UR26, UR17, UR10, 0xb ;  /* 0x0000000a111a7291 */ /* 0x000fe2000f8e58ff */
[----:B------:R-:W-:Y:S01]  /*3480*/  UMOV UR27, 0x40004040 ;  /* 0x40004040001b7882 */ /* 0x000fe20000000000 */
[----:B------:R-:W-:Y:S02]  /*3490*/  UMOV UR41, 0x80004020 ;  /* 0x8000402000297882 */ /* 0x000fe40000000000 */
[----:B------:R-:W-:Y:S02]  /*34a0*/  UIADD3 UR38, UPT, UPT, UR26, 0x100, URZ ;  /* 0x000001001a267890 */ /* 0x000fe4000fffe0ff */
[----:B------:R-:W-:Y:S02]  /*34b0*/  UIADD3 UR34, UPT, UPT, UR26, 0x200, URZ ;  /* 0x000002001a227890 */ /* 0x000fe4000fffe0ff */
[----:B------:R-:W-:Y:S01]  /*34c0*/  UIADD3 UR30, UPT, UPT, UR26, 0x300, URZ ;  /* 0x000003001a1e7890 */ /* 0x000fe2000fffe0ff */
[----:B------:R2:W-:Y:S01]  /*34d0*/  UTCQMMA gdesc[UR28], gdesc[UR26], tmem[UR8], tmem[UR24], idesc[UR25], UP4 ;  /* 0x00ff181a1c0075ea */ /* 0x0005e2000a000308 */
[----:B------:R-:W-:Y:S01]  /*34e0*/  UPLOP3.LUT UP4, UPT, UPT, UPT, UPT, 0x80, 0x8 ;  /* 0x000000000008789c */ /* 0x000fe20003f8f070 */
[----:B------:R-:W-:Y:S01]  /*34f0*/  UMOV UR39, 0x40004040 ;  /* 0x4000404000277882 */ /* 0x000fe20000000000 */
[----:B------:R-:W-:Y:S01]  /*3500*/  UMOV UR37, 0x80004020 ;  /* 0x8000402000257882 */ /* 0x000fe20000000000 */
[----:B------:R2:W-:Y:S01]  /*3510*/  UTCQMMA gdesc[UR40], gdesc[UR38], tmem[UR8], tmem[UR22], idesc[UR23], UPT ;  /* 0x00ff1626280075ea */ /* 0x0005e2000b800308 */
[----:B------:R-:W-:Y:S01]  /*3520*/  UMOV UR35, 0x40004040 ;  /* 0x4000404000237882 */ /* 0x000fe20000000000 */
[----:B------:R-:W-:Y:S01]  /*3530*/  UMOV UR33, 0x80004020 ;  /* 0x8000402000217882 */ /* 0x000fe20000000000 */
[----:B------:R-:W-:Y:S01]  /*3540*/  UMOV UR31, 0x40004040 ;  /* 0x40004040001f7882 */ /* 0x000fe20000000000 */
[----:B------:R2:W-:Y:S01]  /*3550*/  UTCQMMA gdesc[UR36], gdesc[UR34], tmem[UR8], tmem[UR20], idesc[UR21], UPT ;  /* 0x00ff1422240075ea */ /* 0x0005e2000b800308 */
[----:B------:R2:W-:Y:S01]  /*3560*/  UTCQMMA gdesc[UR32], gdesc[UR30], tmem[UR8], tmem[UR18], idesc[UR19], UPT ;  /* 0x00ff121e200075ea */ /* 0x0005e2000b800308 */
[----:B------:R2:W-:Y:S01]  /*3570*/  UTCBAR [UR6], URZ ;  /* 0x000000ff060073e9 */ /* 0x0005e200080000ff */
[----:B------:R-:W-:Y:S01]  /*3580*/  UMOV UR17, UR13 ;  /* 0x0000000d00117c82 */ /* 0x000fe20008000000 */
[----:B------:R-:W-:Y:S05]  /*3590*/  BRA.U UP0, `(.L_x_59) ;  /* 0xfffffffd00507547 */ /* 0x000fea000b83ffff */
.L_x_56:
[----:B------:R-:W-:Y:S01]  /*35a0*/  UIADD3 UR14, UPT, UPT, UR14, 0x1, URZ ;  /* 0x000000010e0e7890 */ /* 0x000fe2000fffe0ff */
[C---:B------:R-:W-:Y:S01]  /*35b0*/  ISETP.NE.AND P0, PT, R10.reuse, 0x2, PT ;  /* 0x000000020a00780c */ /* 0x040fe20003f05270 */
[----:B------:R-:W-:Y:S02]  /*35c0*/  UIADD3 UR7, UPT, UPT, UR7, 0xc0, URZ ;  /* 0x000000c007077890 */ /* 0x000fe4000fffe0ff */
[----:B------:R-:W-:Y:S01]  /*35d0*/  UISETP.NE.AND UP0, UPT, UR14, 0x4, UPT ;  /* 0x000000040e00788c */ /* 0x000fe2000bf05270 */
[----:B-12---:R-:W-:Y:S02]  /*35e0*/  SEL R0, RZ, 0x1, P0 ;  /* 0x00000001ff007807 */ /* 0x006fe40000000000 */
[----:B------:R-:W-:Y:S01]  /*35f0*/  SEL R10, R10, RZ, P0 ;  /* 0x000000ff0a0a7207 */ /* 0x000fe20000000000 */
[----:B------:R-:W-:Y:S01]  /*3600*/  USEL UR6, URZ, 0x1, UP0 ;  /* 0x00000001ff067887 */ /* 0x000fe20008000000 */
[----:B------:R-:W-:Y:S01]  /*3610*/  LOP3.LUT R9, R9, R0, RZ, 0x3c, !PT ;  /* 0x0000000009097212 */ /* 0x000fe200078e3cff */
[----:B------:R-:W-:Y:S01]  /*3620*/  USEL UR14, UR14, URZ, UP0 ;  /* 0x000000ff0e0e7287 */ /* 0x000fe20008000000 */
[----:B------:R1:W-:Y:S03]  /*3630*/  UTCBAR [UR7], URZ ;  /* 0x000000ff070073e9 */ /* 0x0003e600080000ff */
[----:B------:R-:W-:Y:S01]  /*3640*/  LOP3.LUT R11, R11, UR6, RZ, 0x3c, !PT ;  /* 0x000000060b0b7c12 */ /* 0x000fe2000f8e3cff */
[----:B------:R-:W-:Y:S07]  /*3650*/  @P1 BRA `(.L_x_60) ;  /* 0xfffffff800881947 */ /* 0x000fee000383ffff */
[----:B------:R-:W2:Y:S01]  /*3660*/  S2UR UR4, SR_CgaCtaId ;  /* 0x00000000000479c3 */ /* 0x000ea20000008800 */
[----:B------:R-:W-:Y:S01]  /*3670*/  ELECT P0, URZ, PT ;  /* 0x0000000000ff782f */ /* 0x000fe20003800000 */
[----:B------:R-:W-:Y:S01]  /*3680*/  IMAD.MOV.U32 R0, RZ, RZ, 0x1 ;  /* 0x00000001ff007424 */ /* 0x000fe200078e00ff */
[----:B------:R-:W-:Y:S01]  /*3690*/  UIADD3 UR5, UPT, UPT, UR5, 0xe0, URZ ;  /* 0x000000e005057890 */ /* 0x000fe2000fffe0ff */
[----:B------:R-:W-:Y:S01]  /*36a0*/  SHF.L.U32 R2, R11, 0x1f, RZ ;  /* 0x0000001f0b027819 */ /* 0x000fe200000006ff */
[----:B------:R-:W-:-:S03]  /*36b0*/  UMOV UR6, 0x40 ;  /* 0x0000004000067882 */ /* 0x000fc60000000000 */
[----:B------:R-:W-:Y:S01]  /*36c0*/  UVIRTCOUNT.DEALLOC.SMPOOL 0x80 ;  /* 0x000000800000784c */ /* 0x000fe20000000000 */
[----:B--2---:R-:W-:Y:S02]  /*36d0*/  ULEA UR4, UR4, UR6, 0x18 ;  /* 0x0000000604047291 */ /* 0x004fe4000f8ec0ff */
[----:B------:R-:W-:-:S07]  /*36e0*/  ULEA UR6, UR14, UR5, 0x3 ;  /* 0x000000050e067291 */ /* 0x000fce000f8e18ff */
[----:B------:R2:W-:Y:S02]  /*36f0*/  @P0 STS.U8 [UR4+0x1c], R0 ;  /* 0x00001c00ff000988 */ /* 0x0005e40008000004 */
[----:B------:R-:W4:Y:S02]  /*3700*/  SYNCS.PHASECHK.TRANS64.TRYWAIT P0, [UR6], R2 ;  /* 0x00000002ff0075a7 */ /* 0x000f240008001106 */
[----:B--2-4-:R-:W-:Y:S05]  /*3710*/  @!P0 BRA `(.L_x_61) ;  /* 0x0000005c00e08947 */ /* 0x014fea0003800000 */
.L_x_148:
[----:B-1----:R-:W-:-:S04]  /*3720*/  UIADD3 UR7, UPT, UPT, UR14, 0x1, URZ ;  /* 0x000000010e077890 */ /* 0x002fc8000fffe0ff */
[----:B------:R-:W-:-:S04]  /*3730*/  UISETP.NE.AND UP0, UPT, UR7, 0x4, UPT ;  /* 0x000000040700788c */ /* 0x000fc8000bf05270 */
[----:B------:R-:W-:Y:S02]  /*3740*/  USEL UR8, URZ, 0x1, UP0 ;  /* 0x00000001ff087887 */ /* 0x000fe40008000000 */
[----:B------:R-:W-:-:S04]  /*3750*/  USEL UR7, UR7, URZ, UP0 ;  /* 0x000000ff07077287 */ /* 0x000fc80008000000 */
[----:B------:R-:W-:Y:S01]  /*3760*/  ULEA UR6, UR7, UR5, 0x3 ;  /* 0x0000000507067291 */ /* 0x000fe2000f8e18ff */
[----:B--2---:R-:W-:-:S04]  /*3770*/  LOP3.LUT R2, R11, UR8, RZ, 0x3c, !PT ;  /* 0x000000080b027c12 */ /* 0x004fc8000f8e3cff */
[----:B------:R-:W-:-:S04]  /*3780*/  SHF.L.U32 R3, R2, 0x1f, RZ ;  /* 0x0000001f02037819 */ /* 0x000fc800000006ff */
[----:B------:R-:W1:Y:S02]  /*3790*/  SYNCS.PHASECHK.TRANS64.TRYWAIT P0, [UR6], R3 ;  /* 0x00000003ff0075a7 */ /* 0x000e640008001106 */
[----:B-1----:R-:W-:Y:S05]  /*37a0*/  @!P0 BRA `(.L_x_62) ;  /* 0x0000005c00d48947 */ /* 0x002fea0003800000 */
.L_x_150:
        /* <DEDUP_REMOVED lines=9> */
.L_x_152:
[----:B------:R-:W-:-:S04]  /*3840*/  UIADD3 UR7, UPT, UPT, UR7, 0x1, URZ ;  /* 0x0000000107077890 */ /* 0x000fc8000fffe0ff */
[----:B------:R-:W-:-:S04]  /*3850*/  UISETP.NE.AND UP0, UPT, UR7, 0x4, UPT ;  /* 0x000000040700788c */ /* 0x000fc8000bf05270 */
[----:B------:R-:W-:Y:S02]  /*3860*/  USEL UR6, URZ, 0x1, UP0 ;  /* 0x00000001ff067887 */ /* 0x000fe40008000000 */
[----:B------:R-:W-:-:S04]  /*3870*/  USEL UR7, UR7, URZ, UP0 ;  /* 0x000000ff07077287 */ /* 0x000fc80008000000 */
[----:B------:R-:W-:Y:S01]  /*3880*/  ULEA UR7, UR7, UR5, 0x3 ;  /* 0x0000000507077291 */ /* 0x000fe2000f8e18ff */
[----:B------:R-:W-:-:S04]  /*3890*/  LOP3.LUT R2, R2, UR6, RZ, 0x3c, !PT ;  /* 0x0000000602027c12 */ /* 0x000fc8000f8e3cff */
[----:B------:R-:W-:-:S04]  /*38a0*/  SHF.L.U32 R2, R2, 0x1f, RZ ;  /* 0x0000001f02027819 */ /* 0x000fc800000006ff */
[----:B------:R-:W2:Y:S02]  /*38b0*/  SYNCS.PHASECHK.TRANS64.TRYWAIT P0, [UR7], R2 ;  /* 0x00000002ff0075a7 */ /* 0x000ea40008001107 */
[----:B--2---:R-:W-:Y:S05]  /*38c0*/  @!P0 BRA `(.L_x_64) ;  /* 0x0000005c00bc8947 */ /* 0x004fea0003800000 */
.L_x_154:
[----:B------:R-:W-:Y:S01]  /*38d0*/  NOP ;  /* 0x0000000000007918 */ /* 0x000fe20000000000 */
[----:B-1----:R-:W1:Y:S01]  /*38e0*/  LDS R0, [UR4+0x14] ;  /* 0x00001404ff007984 */ /* 0x002e620008000800 */
[----:B------:R-:W-:Y:S01]  /*38f0*/  ULOP3.LUT UR6, UR16, 0xffff, URZ, 0xc0, !UPT ;  /* 0x0000ffff10067892 */ /* 0x000fe2000f8ec0ff */
[----:B------:R-:W-:Y:S01]  /*3900*/  UMOV UR8, 0xffff ;  /* 0x0000ffff00087882 */ /* 0x000fe20000000000 */
[----:B------:R-:W-:Y:S02]  /*3910*/  UMOV UR5, 0x1 ;  /* 0x0000000100057882 */ /* 0x000fe40000000000 */
[----:B------:R-:W-:-:S04]  /*3920*/  USHF.R.U32.HI UR6, URZ, 0x5, UR6 ;  /* 0x00000005ff067899 */ /* 0x000fc80008011606 */
[----:B------:R-:W-:Y:S02]  /*3930*/  USHF.L.U32 UR8, UR8, UR6, URZ ;  /* 0x0000000608087299 */ /* 0x000fe400080006ff */
[----:B------:R-:W-:-:S04]  /*3940*/  USHF.L.U32 UR5, UR5, UR6, URZ ;  /* 0x0000000605057299 */ /* 0x000fc800080006ff */
[----:B-1----:R-:W-:-:S04]  /*3950*/  LOP3.LUT R0, R0, UR8, RZ, 0xc0, !PT ;  /* 0x0000000800007c12 */ /* 0x002fc8000f8ec0ff */
[----:B------:R-:W-:-:S13]  /*3960*/  ISETP.NE.AND P0, PT, R0, UR8, PT ;  /* 0x0000000800007c0c */ /* 0x000fda000bf05270 */
[----:B------:R-:W-:Y:S05]  /*3970*/  @P0 BRA `(.L_x_65) ;  /* 0x0000000000580947 */ /* 0x000fea0003800000 */
[----:B------:R-:W1:Y:S02]  /*3980*/  LDS R0, [UR4+0x18] ;  /* 0x00001804ff007984 */ /* 0x000e640008000800 */
[----:B-1----:R-:W-:-:S04]  /*3990*/  LOP3.LUT R0, R0, UR5, RZ, 0xc0, !PT ;  /* 0x0000000500007c12 */ /* 0x002fc8000f8ec0ff */
[----:B------:R-:W-:-:S13]  /*39a0*/  ISETP.NE.AND P0, PT, R0, UR5, PT ;  /* 0x0000000500007c0c */ /* 0x000fda000bf05270 */
[----:B------:R-:W-:Y:S05]  /*39b0*/  @P0 BRA `(.L_x_66) ;  /* 0x00000000003c0947 */ /* 0x000fea0003800000 */
[----:B------:R-:W1:Y:S01]  /*39c0*/  S2R R2, SR_LANEID ;  /* 0x0000000000027919 */ /* 0x000e620000000000 */
[----:B------:R-:W-:Y:S01]  /*39d0*/  ULOP3.LUT UR8, URZ, UR8, URZ, 0x33, !UPT ;  /* 0x00000008ff087292 */ /* 0x000fe2000f8e33ff */
[----:B------:R-:W-:Y:S02]  /*39e0*/  VOTEU.ANY UR7, UPT, PT ;  /* 0x0000000000077886 */ /* 0x000fe400038e0100 */
[----:B------:R-:W-:-:S03]  /*39f0*/  UFLO.U32 UR7, UR7 ;  /* 0x00000007000772bd */ /* 0x000fc600080e0000 */
[----:B------:R-:W-:-:S04]  /*3a00*/  IMAD.U32 R0, RZ, RZ, UR8 ;  /* 0x00000008ff007e24 */ /* 0x000fc8000f8e00ff */
[----:B------:R2:W4:Y:S02]  /*3a10*/  REDUX UR6, R0 ;  /* 0x00000000000673c4 */ /* 0x0005240000000000 */
[----:B------:R1:W-:Y:S02]  /*3a20*/  UTCATOMSWS.AND URZ, UR8 ;  /* 0x0000000800ff79e3 */ /* 0x0003e40008000000 */
[----:B-1----:R-:W-:Y:S02]  /*3a30*/  ISETP.EQ.U32.AND P0, PT, R2, UR7, PT ;  /* 0x0000000702007c0c */ /* 0x002fe4000bf02070 */
[----:B--2---:R-:W-:Y:S02]  /*3a40*/  LOP3.LUT R0, RZ, UR5, RZ, 0x33, !PT ;  /* 0x00000005ff007c12 */ /* 0x004fe4000f8e33ff */
[----:B----4-:R-:W-:Y:S02]  /*3a50*/  MOV R2, UR6 ;  /* 0x0000000600027c02 */ /* 0x010fe40008000f00 */
[----:B------:R-:W1:Y:S07]  /*3a60*/  REDUX UR5, R0 ;  /* 0x00000000000573c4 */ /* 0x000e6e0000000000 */
[----:B------:R2:W-:Y:S01]  /*3a70*/  @P0 ATOMS.AND RZ, [UR4+0x14], R2 ;  /* 0x00001402ffff098c */ /* 0x0005e2000a800004 */
[----:B-1----:R-:W-:-:S05]  /*3a80*/  IMAD.U32 R0, RZ, RZ, UR5 ;  /* 0x00000005ff007e24 */ /* 0x002fca000f8e00ff */
[----:B------:R2:W-:Y:S01]  /*3a90*/  @P0 ATOMS.AND RZ, [UR4+0x18], R0 ;  /* 0x00001800ffff098c */ /* 0x0005e2000a800004 */
[----:B------:R-:W-:Y:S05]  /*3aa0*/  BRA `(.L_x_67) ;  /* 0x0000000000147947 */ /* 0x000fea0003800000 */
.L_x_66:
[----:B------:R-:W-:Y:S02]  /*3ab0*/  MOV R2, 0x3ad0 ;  /* 0x00003ad000027802 */ /* 0x000fe40000000f00 */
[----:B---3-5:R-:W-:Y:S05]  /*3ac0*/  CALL.REL.NOINC `($__internal_0_$__cuda_sm10x_tcgen05_guardrail_trap_col_being_dealloced_not_returned_by_alloc) ;  /* 0x0000006000a07944 */ /* 0x028fea0003c00000 */
[----:B------:R-:W-:Y:S05]  /*3ad0*/  BRA `(.L_x_67) ;  /* 0x0000000000087947 */ /* 0x000fea0003800000 */
.L_x_65:
[----:B------:R-:W-:Y:S02]  /*3ae0*/  MOV R2, 0x3b00 ;  /* 0x00003b0000027802 */ /* 0x000fe40000000f00 */
[----:B---3-5:R-:W-:Y:S05]  /*3af0*/  CALL.REL.NOINC `($__internal_2_$__cuda_sm10x_tcgen05_guardrail_trap_unallocated_columns_being_dealloced) ;  /* 0x0000006000ac7944 */ /* 0x028fea0003c00000 */
.L_x_67:
[----:B------:R-:W-:Y:S01]  /*3b00*/  NOP ;  /* 0x0000000000007918 */ /* 0x000fe20000000000 */
[----:B------:R-:W-:Y:S05]  /*3b10*/  EXIT ;  /* 0x000000000000794d */ /* 0x000fea0003800000 */
.L_x_49:
[----:B------:R-:W-:-:S09]  /*3b20*/  UISETP.NE.OR UP2, UPT, UR8, 0x3, !UP2 ;  /* 0x000000030800788c */ /* 0x000fd2000d745670 */
[----:B------:R-:W-:Y:S05]  /*3b30*/  BRA.U UP2, `(.L_x_68) ;  /* 0x0000001102087547 */ /* 0x000fea000b800000 */
[----:B------:R-:W1:Y:S01]  /*3b40*/  LDC R0, c[0x0][0xb30] ;  /* 0x0002cc00ff007b82 */ /* 0x000e620000000800 */
[----:B------:R-:W2:Y:S01]  /*3b50*/  LDCU.64 UR8, c[0x0][0x888] ;  /* 0x00011100ff0877ac */ /* 0x000ea20008000a00 */
[----:B------:R-:W-:Y:S02]  /*3b60*/  HFMA2 R27, -RZ, RZ, 0, 0 ;  /* 0x00000000ff1b7431 */ /* 0x000fe400000001ff */
[----:B------:R-:W-:Y:S01]  /*3b70*/  IMAD.MOV.U32 R29, RZ, RZ, 0x1 ;  /* 0x00000001ff1d7424 */ /* 0x000fe200078e00ff */
[----:B------:R-:W-:Y:S01]  /*3b80*/  MOV R25, 0x1000 ;  /* 0x0000100000197802 */ /* 0x000fe20000000f00 */
[----:B------:R-:W4:Y:S01]  /*3b90*/  LDCU.64 UR4, c[0x0][0x890] ;  /* 0x00011200ff0477ac */ /* 0x000f220008000a00 */
[----:B------:R-:W-:Y:S01]  /*3ba0*/  IMAD.MOV.U32 R28, RZ, RZ, RZ ;  /* 0x000000ffff1c7224 */ /* 0x000fe200078e00ff */
[----:B------:R-:W3:Y:S01]  /*3bb0*/  LDC R24, c[0x0][0x370] ;  /* 0x0000dc00ff187b82 */ /* 0x000ee20000000800 */
[----:B------:R-:W-:Y:S01]  /*3bc0*/  UMOV UR7, 0x400 ;  /* 0x0000040000077882 */ /* 0x000fe20000000000 */
[----:B------:R-:W-:-:S02]  /*3bd0*/  UPLOP3.LUT UP1, UPT, UPT, UPT, UPT, 0x40, 0x4 ;  /* 0x000000000004789c */ /* 0x000fc40003f2e870 */
[----:B------:R-:W-:-:S04]  /*3be0*/  ULEA UR7, UR37, UR7, 0x18 ;  /* 0x0000000725077291 */ /* 0x000fc8000f8ec0ff */
[----:B------:R-:W3:Y:S01]  /*3bf0*/  LDC R3, c[0x0][0xb0c] ;  /* 0x0002c300ff037b82 */ /* 0x000ee20000000800 */
[----:B------:R-:W-:Y:S02]  /*3c00*/  UIADD3 UR13, UPT, UPT, UR7, 0x68, URZ ;  /* 0x00000068070d7890 */ /* 0x000fe4000fffe0ff */
[----:B--2---:R-:W-:Y:S02]  /*3c10*/  UISETP.NE.U32.AND UP2, UPT, UR8, URZ, UPT ;  /* 0x000000ff0800728c */ /* 0x004fe4000bf45070 */
[----:B------:R-:W-:Y:S02]  /*3c20*/  UIADD3 UR33, UPT, UPT, UR7, 0x50, URZ ;  /* 0x0000005007217890 */ /* 0x000fe4000fffe0ff */
[----:B----4-:R-:W-:Y:S01]  /*3c30*/  UISETP.NE.U32.AND UP3, UPT, UR4, URZ, UPT ;  /* 0x000000ff0400728c */ /* 0x010fe2000bf65070 */
[----:B------:R-:W2:Y:S01]  /*3c40*/  LDC R18, c[0x0][0xb20] ;  /* 0x0002c800ff127b82 */ /* 0x000ea20000000800 */
[----:B-1----:R-:W-:Y:S01]  /*3c50*/  ISETP.NE.AND P1, PT, R0, 0x1, PT ;  /* 0x000000010000780c */ /* 0x002fe20003f25270 */
[----:B------:R-:W-:-:S02]  /*3c60*/  UISETP.NE.AND.EX UP2, UPT, UR9, URZ, UPT, UP2 ;  /* 0x000000ff0900728c */ /* 0x000fc4000bf45320 */
[----:B------:R-:W-:Y:S02]  /*3c70*/  UIADD3 UR25, UPT, UPT, UR7, 0x58, URZ ;  /* 0x0000005807197890 */ /* 0x000fe4000fffe0ff */
[----:B------:R-:W-:Y:S02]  /*3c80*/  UIADD3 UR17, UPT, UPT, UR7, 0x60, URZ ;  /* 0x0000006007117890 */ /* 0x000fe4000fffe0ff */
[----:B------:R-:W1:Y:S01]  /*3c90*/  LDC.64 R30, c[0x0][0x348] ;  /* 0x0000d200ff1e7b82 */ /* 0x000e620000000a00 */
[----:B------:R-:W-:Y:S02]  /*3ca0*/  UPRMT UR13, UR37, 0x654, UR13 ;  /* 0x00000654250d7896 */ /* 0x000fe4000800000d */
[----:B------:R-:W-:-:S05]  /*3cb0*/  UISETP.NE.AND.EX UP3, UPT, UR5, URZ, UPT, UP3 ;  /* 0x000000ff0500728c */ /* 0x000fca000bf65330 */
[----:B------:R-:W4:Y:S08]  /*3cc0*/  LDC.64 R16, c[0x0][0xb10] ;  /* 0x0002c400ff107b82 */ /* 0x000f300000000a00 */
[----:B------:R-:W1:Y:S08]  /*3cd0*/  LDC.64 R6, c[0x0][0xb18] ;  /* 0x0002c600ff067b82 */ /* 0x000e700000000a00 */
[----:B------:R-:W1:Y:S08]  /*3ce0*/  LDC.64 R4, c[0x0][0xb28] ;  /* 0x0002ca00ff047b82 */ /* 0x000e700000000a00 */
[----:B--23--:R-:W1:Y:S02]  /*3cf0*/  LDC R19, c[0x0][0x374] ;  /* 0x0000dd00ff137b82 */ /* 0x00ce640000000800 */
.L_x_79:
[C---:B------:R-:W-:Y:S02]  /*3d00*/  LEA R0, R28.reuse, UR7, 0x3 ;  /* 0x000000071c007c11 */ /* 0x040fe4000f8e18ff */
[----:B------:R-:W-:Y:S02]  /*3d10*/  SHF.L.U32 R2, R27, 0x1f, RZ ;  /* 0x0000001f1b027819 */ /* 0x000fe400000006ff */
[----:B------:R-:W-:Y:S02]  /*3d20*/  LEA R20, R28, UR7, 0x4 ;  /* 0x000000071c147c11 */ /* 0x000fe4000f8e20ff */
[----:B--2---:R-:W2:Y:S02]  /*3d30*/  SYNCS.PHASECHK.TRANS64.TRYWAIT P0, [R0+URZ+0xa0], R2 ;  /* 0x0000a002000075a7 */ /* 0x004ea400080011ff */
[----:B--2---:R-:W-:Y:S05]  /*3d40*/  @!P0 BRA `(.L_x_69) ;  /* 0x0000005800b48947 */ /* 0x004fea0003800000 */
.L_x_155:
[----:B------:R-:W-:Y:S01]  /*3d50*/  ISETP.GE.AND P0, PT, R40, 0x1, PT ;  /* 0x000000012800780c */ /* 0x000fe20003f06270 */
[----:B------:R-:W3:Y:S01]  /*3d60*/  LDS.128 R20, [R20+0x130] ;  /* 0x0001300014147984 */ /* 0x000ee20000000c00 */
[----:B--2---:R-:W-:Y:S01]  /*3d70*/  VIADD R0, R0, 0xb0 ;  /* 0x000000b000007836 */ /* 0x004fe20000000000 */
[----:B------:R-:W-:Y:S01]  /*3d80*/  @!PT LDS RZ, [RZ] ;  /* 0x00000000fffff984 */ /* 0x000fe20000000800 */
[----:B------:R-:W-:Y:S01]  /*3d90*/  @!PT LDS RZ, [RZ] ;  /* 0x00000000fffff984 */ /* 0x000fe20000000800 */
[----:B------:R-:W-:Y:S01]  /*3da0*/  @!PT LDS RZ, [RZ] ;  /* 0x00000000fffff984 */ /* 0x000fe20000000800 */
[----:B------:R-:W-:Y:S01]  /*3db0*/  @!PT LDS RZ, [RZ] ;  /* 0x00000000fffff984 */ /* 0x000fe20000000800 */
[----:B------:R2:W-:Y:S06]  /*3dc0*/  MEMBAR.ALL.CTA ;  /* 0x0000000000007992 */ /* 0x0005ec0000008000 */
[----:B--2---:R-:W2:Y:S01]  /*3dd0*/  FENCE.VIEW.ASYNC.S ;  /* 0x00000000000073c6 */ /* 0x004ea20000000000 */
[----:B------:R-:W-:Y:S04]  /*3de0*/  PRMT R0, RZ, 0x654, R0 ;  /* 0x00000654ff007816 */ /* 0x000fe80000000000 */
[----:B--2---:R2:W-:Y:S01]  /*3df0*/  SYNCS.ARRIVE.TRANS64.RED.A1T0 RZ, [R0+URZ], RZ ;  /* 0x000000ff00ff79a7 */ /* 0x0045e200081004ff */
[----:B---3--:R-:W-:Y:S11]  /*3e00*/  LOP3.LUT P3, RZ, R22, 0x1, RZ, 0xc0, !PT ;  /* 0x0000000116ff7812 */ /* 0x008ff6000786c0ff */
[----:B------:R-:W-:Y:S02]  /*3e10*/  @!UPT UIADD3 URZ, UPT, UPT, URZ, URZ, URZ ;  /* 0x000000fffffff290 */ /* 0x000fe4000fffe0ff */
[----:B------:R-:W-:Y:S02]  /*3e20*/  @P3 MOV R11, R20 ;  /* 0x00000014000b3202 */ /* 0x000fe40000000f00 */
[----:B------:R-:W-:Y:S01]  /*3e30*/  @P3 LOP3.LUT R10, R21, 0xffff, RZ, 0xc0, !PT ;  /* 0x0000ffff150a3812 */ /* 0x000fe200078ec0ff */
[----:B--2---:R-:W-:Y:S06]  /*3e40*/  @!P0 BRA `(.L_x_70) ;  /* 0x0000000000a48947 */ /* 0x004fec0003800000 */
[-C--:B-1----:R-:W-:Y:S01]  /*3e50*/  IMAD.HI.U32 R0, R19, R7.reuse, RZ ;  /* 0x0000000713007227 */ /* 0x082fe200078e00ff */
[----:B------:R-:W-:Y:S02]  /*3e60*/  ISETP.NE.AND P0, PT, R6, 0x1, PT ;  /* 0x000000010600780c */ /* 0x000fe40003f05270 */
[----:B------:R-:W-:Y:S01]  /*3e70*/  ISETP.NE.AND P2, PT, R40, 0x1, PT ;  /* 0x000000012800780c */ /* 0x000fe20003f45270 */
[----:B----4-:R-:W-:Y:S01]  /*3e80*/  IMAD.HI.U32 R9, R24, R16, RZ ;  /* 0x0000001018097227 */ /* 0x010fe200078e00ff */
[----:B------:R-:W-:Y:S02]  /*3e90*/  SHF.R.U32.HI R0, RZ, R18, R0 ;  /* 0x00000012ff007219 */ /* 0x000fe40000011600 */
[----:B------:R-:W-:Y:S01]  /*3ea0*/  ISETP.NE.AND P4, PT, R3, 0x1, PT ;  /* 0x000000010300780c */ /* 0x000fe20003f85270 */
[----:B------:R-:W-:Y:S01]  /*3eb0*/  IMAD.HI.U32 R13, R10, R7, RZ ;  /* 0x000000070a0d7227 */ /* 0x000fe200078e00ff */
[----:B------:R-:W-:Y:S02]  /*3ec0*/  SHF.R.U32.HI R9, RZ, R17, R9 ;  /* 0x00000011ff097219 */ /* 0x000fe40000011609 */
[----:B------:R-:W-:Y:S01]  /*3ed0*/  SEL R0, R19, R0, !P0 ;  /* 0x0000000013007207 */ /* 0x000fe20004000000 */
[----:B------:R-:W-:Y:S01]  /*3ee0*/  IMAD.HI.U32 R12, R11, R16, RZ ;  /* 0x000000100b0c7227 */ /* 0x000fe200078e00ff */
[----:B------:R-:W-:Y:S03]  /*3ef0*/  SEL R9, R24, R9, !P4 ;  /* 0x0000000918097207 */ /* 0x000fe60006000000 */
[-C--:B------:R-:W-:Y:S01]  /*3f00*/  IMAD.HI.U32 R8, R0, R4.reuse, RZ ;  /* 0x0000000400087227 */ /* 0x080fe200078e00ff */
[----:B------:R-:W-:Y:S03]  /*3f10*/  SHF.R.U32.HI R12, RZ, R17, R12 ;  /* 0x00000011ff0c7219 */ /* 0x000fe6000001160c */
[----:B------:R-:W-:Y:S01]  /*3f20*/  IMAD.HI.U32 R2, R9, R4, RZ ;  /* 0x0000000409027227 */ /* 0x000fe200078e00ff */
[-C--:B------:R-:W-:Y:S02]  /*3f30*/  @P2 SHF.R.U32.HI R0, RZ, R5.reuse, R8 ;  /* 0x00000005ff002219 */ /* 0x080fe40000011608 */
[----:B------:R-:W-:Y:S02]  /*3f40*/  SHF.R.U32.HI R8, RZ, R18, R13 ;  /* 0x00000012ff087219 */ /* 0x000fe4000001160d */
[----:B------:R-:W-:Y:S01]  /*3f50*/  @P2 SHF.R.U32.HI R9, RZ, R5, R2 ;  /* 0x00000005ff092219 */ /* 0x000fe20000011602 */
[----:B------:R-:W-:Y:S01]  /*3f60*/  IMAD R0, R40, R0, RZ ;  /* 0x0000000028007224 */ /* 0x000fe200078e02ff */
[----:B------:R-:W-:Y:S02]  /*3f70*/  SEL R8, R10, R8, !P0 ;  /* 0x000000080a087207 */ /* 0x000fe40004000000 */
[----:B------:R-:W-:Y:S01]  /*3f80*/  SEL R2, R11, R12, !P4 ;  /* 0x0000000c0b027207 */ /* 0x000fe20006000000 */
[----:B------:R-:W-:Y:S01]  /*3f90*/  IMAD R12, R40, R9, RZ ;  /* 0x00000009280c7224 */ /* 0x000fe200078e02ff */
[C---:B------:R-:W-:Y:S01]  /*3fa0*/  ISETP.GE.AND P0, PT, R8.reuse, R0, PT ;  /* 0x000000000800720c */ /* 0x040fe20003f06270 */
[----:B------:R-:W-:Y:S03]  /*3fb0*/  IMAD.HI.U32 R0, R8, R4, RZ ;  /* 0x0000000408007227 */ /* 0x000fe600078e00ff */
[----:B------:R-:W-:Y:S02]  /*3fc0*/  ISETP.GE.OR P0, PT, R2, R12, P0 ;  /* 0x0000000c0200720c */ /* 0x000fe40000706670 */
[-C--:B------:R-:W-:Y:S04]  /*3fd0*/  SHF.R.U32.HI R0, RZ, R5.reuse, R0 ;  /* 0x00000005ff007219 */ /* 0x080fe80000011600 */
[----:B------:R-:W-:Y:S05]  /*3fe0*/  SEL R13, R8, R0, !P2 ;  /* 0x00000000080d7207 */ /* 0x000fea0005000000 */
[----:B------:R-:W-:Y:S02]  /*3ff0*/  IMAD.MOV R12, RZ, RZ, -R13 ;  /* 0x000000ffff0c7224 */ /* 0x000fe400078e0a0d */
[----:B------:R-:W-:Y:S04]  /*4000*/  @!P0 IMAD.HI.U32 R0, R2, R4, RZ ;  /* 0x0000000402008227 */ /* 0x000fe800078e00ff */
[----:B------:R-:W-:Y:S01]  /*4010*/  IMAD R12, R40, R12, R8 ;  /* 0x0000000c280c7224 */ /* 0x000fe200078e0208 */
[----:B------:R-:W-:Y:S04]  /*4020*/  @!P0 SHF.R.U32.HI R0, RZ, R5, R0 ;  /* 0x00000005ff008219 */ /* 0x000fe80000011600 */
[----:B------:R-:W-:Y:S04]  /*4030*/  @!P0 SEL R0, R2, R0, !P2 ;  /* 0x0000000002008207 */ /* 0x000fe80005000000 */
[----:B------:R-:W-:Y:S01]  /*4040*/  @!P0 IADD3 R13, PT, PT, R13, -R0, RZ ;  /* 0x800000000d0d8210 */ /* 0x000fe20007ffe0ff */
[----:B------:R-:W-:Y:S01]  /*4050*/  @!P0 IMAD R0, R9, R12, R0 ;  /* 0x0000000c09008224 */ /* 0x000fe200078e0200 */
[----:B------:R-:W-:Y:S01]  /*4060*/  IADD3 R9, PT, PT, -R8, RZ, RZ ;  /* 0x000000ff08097210 */ /* 0x000fe20007ffe1ff */
[--C-:B------:R-:W-:Y:S02]  /*4070*/  IMAD.MOV R12, RZ, RZ, -R2.reuse ;  /* 0x000000ffff0c7224 */ /* 0x100fe400078e0a02 */
[----:B------:R-:W-:Y:S02]  /*4080*/  @!P0 IMAD R8, R13, R40, R2 ;  /* 0x000000280d088224 */ /* 0x000fe400078e0202 */
[----:B------:R-:W-:Y:S02]  /*4090*/  @!P0 IMAD.MOV.U32 R2, RZ, RZ, R0 ;  /* 0x000000ffff028224 */ /* 0x000fe400078e0000 */
[----:B------:R-:W-:Y:S02]  /*40a0*/  IMAD R11, R3, R12, R11 ;  /* 0x0000000c030b7224 */ /* 0x000fe400078e020b */
[----:B------:R-:W-:Y:S02]  /*40b0*/  IMAD R10, R6, R9, R10 ;  /* 0x00000009060a7224 */ /* 0x000fe400078e020a */
[----:B------:R-:W-:Y:S02]  /*40c0*/  IMAD R11, R2, R3, R11 ;  /* 0x00000003020b7224 */ /* 0x000fe400078e020b */
[----:B------:R-:W-:Y:S02]  /*40d0*/  IMAD R10, R8, R6, R10 ;  /* 0x00000006080a7224 */ /* 0x000fe400078e020a */
.L_x_70:
[----:B------:R-:W-:Y:S05]  /*40e0*/  BRA.U UP1, `(.L_x_71) ;  /* 0x0000000101107547 */ /* 0x000fea000b800000 */
[----:B------:R-:W-:Y:S04]  /*40f0*/  MOV R2, UR6 ;  /* 0x0000000600027c02 */ /* 0x000fe80008000f00 */
[----:B------:R-:W-:Y:S04]  /*4100*/  SHF.L.U32 R2, R2, 0x1f, RZ ;  /* 0x0000001f02027819 */ /* 0x000fe800000006ff */
[----:B------:R-:W2:Y:S02]  /*4110*/  SYNCS.PHASECHK.TRANS64.TRYWAIT P0, [UR7+0x98], R2 ;  /* 0x00009802ff0075a7 */ /* 0x000ea40008001107 */
[----:B--2---:R-:W-:Y:S05]  /*4120*/  @!P0 BRA `(.L_x_72) ;  /* 0x0000005400d08947 */ /* 0x004fea0003800000 */
.L_x_71:
[----:B------:R-:W-:Y:S02]  /*4130*/  R2UR UR35, R15 ;  /* 0x000000000f2372ca */ /* 0x000fe400000e0000 */
[----:B------:R-:W-:Y:S02]  /*4140*/  R2UR UR34, R14 ;  /* 0x000000000e2272ca */ /* 0x000fe400000e0000 */
[----:B------:R-:W-:Y:S02]  /*4150*/  ISETP.NE.U32.AND P2, PT, RZ, UR4, PT ;  /* 0x00000004ff007c0c */ /* 0x000fe4000bf45070 */
[----:B------:R-:W-:Y:S02]  /*4160*/  SHF.L.U32 R14, R29, 0x1f, RZ ;  /* 0x0000001f1d0e7819 */ /* 0x000fe400000006ff */
[----:B------:R-:W-:Y:S05]  /*4170*/  ISETP.NE.AND.EX P2, PT, RZ, UR5, PT, P2 ;  /* 0x00000005ff007c0c */ /* 0x000fea000bf45320 */
[----:B------:R-:W-:Y:S02]  /*4180*/  USHF.L.U32 UR35, UR35, 0x6, URZ ;  /* 0x0000000623237899 */ /* 0x000fe400080006ff */
[----:B------:R-:W-:Y:S01]  /*4190*/  USHF.L.U32 UR34, UR34, 0x8, URZ ;  /* 0x0000000822227899 */ /* 0x000fe200080006ff */
[----:B------:R-:W-:Y:S11]  /*41a0*/  BRA.U !UP3, `(.L_x_73) ;  /* 0x000000010b347547 */ /* 0x000ff6000b800000 */
[----:B------:R-:W-:Y:S01]  /*41b0*/  UPLOP3.LUT UP0, UPT, UPT, UPT, UP2, 0x80, 0x8 ;  /* 0x000000000008789c */ /* 0x000fe20003f0f020 */
[----:B--2---:R-:W-:Y:S02]  /*41c0*/  HFMA2 R0, -RZ, RZ, 0, 5.9604644775390625e-08 ;  /* 0x00000001ff007431 */ /* 0x004fe400000001ff */
[----:B------:R-:W-:Y:S03]  /*41d0*/  IMAD.MOV.U32 R96, RZ, RZ, 0x1 ;  /* 0x00000001ff607424 */ /* 0x000fe600078e00ff */
[----:B------:R-:W-:Y:S05]  /*41e0*/  PLOP3.LUT P0, PT, PT, PT, UP0, 0x80, 0x8 ;  /* 0x000000000008781c */ /* 0x000fea0003f0f008 */
[----:B------:R-:W2:Y:S01]  /*41f0*/  @UP0 LDCU.64 UR10, c[0x0][0x888] ;  /* 0x00011100ff0a07ac */ /* 0x000ea20008000a00 */
[----:B------:R-:W-:Y:S07]  /*4200*/  @UP0 UIMAD UR8, UR36, UR4, URZ ;  /* 0x00000004240802a4 */ /* 0x000fee000f8e02ff */
[----:B------:R-:W-:Y:S01]  /*4210*/  @!P0 PRMT R96, R0, 0x7610, R96 ;  /* 0x0000761000608816 */ /* 0x000fe20000000060 */
[----:B--2---:R-:W-:Y:S03]  /*4220*/  @UP0 UIMAD.WIDE UR10, UR8, 0x4, UR10 ;  /* 0x00000004080a08a5 */ /* 0x004fe6000f8e020a */
[----:B------:R-:W2:Y:S03]  /*4230*/  @!UP0 LDCU UR8, c[0x0][0x880] ;  /* 0x00011000ff0887ac */ /* 0x000ea60008000800 */
[----:B------:R-:W-:Y:S01]  /*4240*/  IMAD.U32 R8, RZ, RZ, UR10 ;  /* 0x0000000aff087e24 */ /* 0x000fe2000f8e00ff */
[----:B------:R-:W-:Y:S05]  /*4250*/  MOV R9, UR11 ;  /* 0x0000000b00097c02 */ /* 0x000fea0008000f00 */
[----:B-----5:R3:W5:Y:S02]  /*4260*/  @P0 LDG.E R49, desc[UR46][R8.64] ;  /* 0x0000002e08310981 */ /* 0x020764000c1e1900 */
[----:B--23--:R-:W-:Y:S07]  /*4270*/  @!P0 IMAD.U32 R49, RZ, RZ, UR8 ;  /* 0x00000008ff318e24 */ /* 0x00cfee000f8e00ff */
.L_x_73:
[----:B-----5:R-:W-:Y:S01]  /*4280*/  @!P2 FSETP.EQ.AND P0, PT, R49, RZ, PT ;  /* 0x000000ff3100a20b */ /* 0x020fe20003f02000 */
[----:B------:R-:W-:Y:S01]  /*4290*/  @!UPT UIADD3 URZ, UPT, UPT, URZ, URZ, URZ ;  /* 0x000000fffffff290 */ /* 0x000fe2000fffe0ff */
[----:B------:R-:W-:Y:S11]  /*42a0*/  @!P2 BRA `(.L_x_74) ;  /* 0x000000000014a947 */ /* 0x000ff60003800000 */
[----:B------:R-:W-:Y:S02]  /*42b0*/  LOP3.LUT P2, RZ, R96, 0xff, RZ, 0xc0, !PT ;  /* 0x000000ff60ff7812 */ /* 0x000fe4000784c0ff */
[----:B------:R-:W-:Y:S04]  /*42c0*/  PLOP3.LUT P0, PT, PT, PT, UP0, 0x80, 0x8 ;  /* 0x000000000008781c */ /* 0x000fe80003f0f008 */
[----:B------:R-:W-:Y:S07]  /*42d0*/  PLOP3.LUT P0, PT, P0, PT, PT, 0x8, 0x80 ;  /* 0x000000000080781c */ /* 0x000fee000070e170 */
[----:B------:R-:W-:Y:S11]  /*42e0*/  @P2 FSETP.EQ.AND P0, PT, R49, RZ, PT ;  /* 0x000000ff3100220b */ /* 0x000ff60003f02000 */
[----:B------:R-:W-:Y:S02]  /*42f0*/  @!UPT UIADD3 URZ, UPT, UPT, URZ, URZ, URZ ;  /* 0x000000fffffff290 */ /* 0x000fe4000fffe0ff */
.L_x_74:
[----:B------:R-:W3:Y:S01]  /*4300*/  SYNCS.PHASECHK.TRANS64.TRYWAIT P2, [UR7+0x70], R14 ;  /* 0x0000700eff0075a7 */ /* 0x000ee20008041107 */
[----:B------:R-:W-:Y:S04]  /*4310*/  ELECT P4, URZ, PT ;  /* 0x0000000000ff782f */ /* 0x000fe80003880000 */
[----:B------:R-:W-:Y:S11]  /*4320*/  PLOP3.LUT P4, PT, P0, P4, PT, 0xf2, 0x2f ;  /* 0x00000000002f781c */ /* 0x000ff60000789e72 */
[----:B------:R-:W-:Y:S02]  /*4330*/  @!UPT UIADD3 URZ, UPT, UPT, URZ, URZ, URZ ;  /* 0x000000fffffff290 */ /* 0x000fe4000fffe0ff */
[----:B-1----:R-:W-:Y:S05]  /*4340*/  @!P4 IADD3 R8, P0, PT, R30, 0x580, RZ ;  /* 0x000005801e08c810 */ /* 0x002fea0007f1e0ff */
[----:B--2---:R-:W-:Y:S01]  /*4350*/  @!P4 IMAD.X R2, RZ, RZ, R31, P0 ;  /* 0x000000ffff02c224 */ /* 0x004fe200000e061f */
[----:B---3--:R-:W-:Y:S07]  /*4360*/  @!P2 BRA `(.L_x_75) ;  /* 0x000000540058a947 */ /* 0x008fee0003800000 */
.L_x_158:
[----:B------:R-:W-:Y:S01]  /*4370*/  @!P4 R2UR UR8, R2 ;  /* 0x000000000208c2ca */ /* 0x000fe200000e0000 */
[----:B------:R-:W-:Y:S01]  /*4380*/  VOTEU.ALL UP1, P4 ;  /* 0x0000000000ff7886 */ /* 0x000fe20002020000 */
[----:B------:R-:W-:Y:S01]  /*4390*/  @!P4 R2UR UR9, R8 ;  /* 0x000000000809c2ca */ /* 0x000fe200000e0000 */
[----:B-1----:R-:W-:Y:S01]  /*43a0*/  @!P4 IMAD.MOV.U32 R0, RZ, RZ, 0x1000 ;  /* 0x00001000ff00c424 */ /* 0x002fe200078e00ff */
[----:B------:R-:W-:Y:S01]  /*43b0*/  UMOV UR10, 0x0 ;  /* 0x00000000000a7882 */ /* 0x000fe20000000000 */
[----:B------:R-:W-:Y:S01]  /*43c0*/  UMOV UR11, 0x10000000 ;  /* 0x10000000000b7882 */ /* 0x000fe20000000000 */
[----:B------:R-:W-:Y:S01]  /*43d0*/  @!UP1 UIADD3 UR32, UPT, UPT, UR7, 0x200, URZ ;  /* 0x0000020007209890 */ /* 0x000fe2000fffe0ff */
[----:B------:R-:W-:Y:S06]  /*43e0*/  VOTEU.ALL UP1, P4 ;  /* 0x0000000000ff7886 */ /* 0x000fec0002020000 */
[----:B------:R-:W-:Y:S01]  /*43f0*/  IMAD.U32 R9, RZ, RZ, UR8 ;  /* 0x00000008ff097e24 */ /* 0x000fe2000f8e00ff */
[----:B------:R-:W-:Y:S01]  /*4400*/  UPRMT UR8, UR37, 0x654, UR33 ;  /* 0x0000065425087896 */ /* 0x000fe20008000021 */
[----:B------:R-:W-:Y:S03]  /*4410*/  IMAD.U32 R8, RZ, RZ, UR9 ;  /* 0x00000009ff087e24 */ /* 0x000fe6000f8e00ff */
[----:B------:R-:W-:Y:S02]  /*4420*/  @!P4 R2UR UR15, R9 ;  /* 0x00000000090fc2ca */ /* 0x000fe400000e0000 */
[----:B------:R-:W-:Y:S02]  /*4430*/  @!P4 R2UR UR14, R8 ;  /* 0x00000000080ec2ca */ /* 0x000fe400000e0000 */
[----:B------:R-:W-:Y:S05]  /*4440*/  @!P4 IADD3 R8, P0, PT, R30, 0x580, RZ ;  /* 0x000005801e08c810 */ /* 0x000fea0007f1e0ff */
[----:B------:R-:W-:Y:S06]  /*4450*/  @!P4 IMAD.X R2, RZ, RZ, R31, P0 ;  /* 0x000000ffff02c224 */ /* 0x000fec00000e061f */
[----:B------:R1:W-:Y:S01]  /*4460*/  @!UP1 UTMALDG.3D [UR32], [UR14], desc[UR10] ;  /* 0x00000a200e0095b4 */ /* 0x0003e20008011000 */
[----:B------:R1:W-:Y:S01]  /*4470*/  @!P4 SYNCS.ARRIVE.TRANS64.RED.A0TR RZ, [UR7+0x50], R0 ;  /* 0x00005000ffffc9a7 */ /* 0x0003e20008300407 */
[----:B------:R-:W-:Y:S01]  /*4480*/  SYNCS.ARRIVE.TRANS64.RED.A1T0 RZ, [UR8], RZ ;  /* 0x000000ffffff79a7 */ /* 0x000fe20008100408 */
[----:B------:R-:W2:Y:S02]  /*4490*/  SYNCS.PHASECHK.TRANS64.TRYWAIT P2, [UR7+0x78], R14 ;  /* 0x0000780eff0075a7 */ /* 0x000ea40008041107 */
[----:B-12---:R-:W-:Y:S05]  /*44a0*/  @!P2 BRA `(.L_x_76) ;  /* 0x000000540020a947 */ /* 0x006fea0003800000 */
.L_x_160:
[----:B------:R-:W-:Y:S01]  /*44b0*/  @!P4 R2UR UR8, R2 ;  /* 0x000000000208c2ca */ /* 0x000fe200000e0000 */
[----:B------:R-:W-:Y:S01]  /*44c0*/  VOTEU.ALL UP1, P4 ;  /* 0x0000000000ff7886 */ /* 0x000fe20002020000 */
[----:B------:R-:W-:Y:S01]  /*44d0*/  @!P4 R2UR UR9, R8 ;  /* 0x000000000809c2ca */ /* 0x000fe200000e0000 */
[----:B-1----:R-:W-:Y:S01]  /*44e0*/  @!P4 IMAD.MOV.U32 R0, RZ, RZ, 0x1000 ;  /* 0x00001000ff00c424 */ /* 0x002fe200078e00ff */
[----:B------:R-:W-:Y:S01]  /*44f0*/  UMOV UR10, 0x0 ;  /* 0x00000000000a7882 */ /* 0x000fe20000000000 */
[----:B------:R-:W-:Y:S01]  /*4500*/  UMOV UR11, 0x10000000 ;  /* 0x10000000000b7882 */ /* 0x000fe20000000000 */
[----:B------:R-:W-:Y:S02]  /*4510*/  @!UP1 UIADD3 UR26, UPT, UPT, UR34, 0x40, URZ ;  /* 0x00000040221a9890 */ /* 0x000fe4000fffe0ff */
[----:B------:R-:W-:Y:S01]  /*4520*/  @!UP1 UIADD3 UR24, UPT, UPT, UR7, 0x1200, URZ ;  /* 0x0000120007189890 */ /* 0x000fe2000fffe0ff */
[----:B------:R-:W-:Y:S01]  /*4530*/  VOTEU.ALL UP1, P4 ;  /* 0x0000000000ff7886 */ /* 0x000fe20002020000 */
[----:B------:R-:W-:Y:S01]  /*4540*/  UMOV UR27, UR35 ;  /* 0x00000023001b7c82 */ /* 0x000fe20008000000 */
[----:B------:R-:W-:Y:S02]  /*4550*/  UMOV UR28, UR36 ;  /* 0x00000024001c7c82 */ /* 0x000fe40008000000 */
        /* <DEDUP_REMOVED lines=12> */
.L_x_162:
[----:B------:R-:W2:Y:S01]  /*4620*/  LDC.64 R12, c[0x0][0xb18] ;  /* 0x0002c600ff0c7b82 */ /* 0x000ea20000000a00 */
[----:B------:R-:W-:Y:S01]  /*4630*/  @!P4 R2UR UR8, R2 ;  /* 0x000000000208c2ca */ /* 0x000fe200000e0000 */
[----:B------:R-:W-:Y:S01]  /*4640*/  VOTEU.ALL UP1, P4 ;  /* 0x0000000000ff7886 */ /* 0x000fe20002020000 */
[----:B------:R-:W-:Y:S01]  /*4650*/  @!P4 R2UR UR9, R8 ;  /* 0x000000000809c2ca */ /* 0x000fe200000e0000 */
[----:B-1----:R-:W-:Y:S01]  /*4660*/  @!P4 IMAD.MOV.U32 R0, RZ, RZ, 0x1000 ;  /* 0x00001000ff00c424 */ /* 0x002fe200078e00ff */
[----:B------:R-:W-:Y:S03]  /*4670*/  UMOV UR10, 0x0 ;  /* 0x00000000000a7882 */ /* 0x000fe60000000000 */
[----:B------:R-:W1:Y:S01]  /*4680*/  @!P1 LDC R2, c[0x0][0xb0c] ;  /* 0x0002c300ff029b82 */ /* 0x000e620000000800 */
[----:B------:R-:W-:Y:S01]  /*4690*/  @!UP1 UIADD3 UR18, UPT, UPT, UR34, 0x80, URZ ;  /* 0x0000008022129890 */ /* 0x000fe2000fffe0ff */
[----:B------:R-:W-:Y:S01]  /*46a0*/  @P3 SHF.R.U32.HI R26, RZ, 0x10, R21 ;  /* 0x00000010ff1a3819 */ /* 0x000fe20000011615 */
[----:B------:R-:W-:Y:S01]  /*46b0*/  @!UP1 UIADD3 UR16, UPT, UPT, UR7, 0x2200, URZ ;  /* 0x0000220007109890 */ /* 0x000fe2000fffe0ff */
[----:B------:R-:W-:Y:S01]  /*46c0*/  VIADD R28, R28, 0x1 ;  /* 0x000000011c1c7836 */ /* 0x000fe20000000000 */
[----:B------:R-:W-:Y:S01]  /*46d0*/  VOTEU.ALL UP1, P4 ;  /* 0x0000000000ff7886 */ /* 0x000fe20002020000 */
[----:B------:R-:W-:Y:S01]  /*46e0*/  UMOV UR11, 0x10000000 ;  /* 0x10000000000b7882 */ /* 0x000fe20000000000 */
[----:B------:R-:W-:Y:S01]  /*46f0*/  UMOV UR19, UR35 ;  /* 0x0000002300137c82 */ /* 0x000fe20008000000 */
[----:B------:R-:W-:Y:S01]  /*4700*/  IMAD.U32 R9, RZ, RZ, UR8 ;  /* 0x00000008ff097e24 */ /* 0x000fe2000f8e00ff */
[----:B------:R-:W-:Y:S01]  /*4710*/  UMOV UR20, UR36 ;  /* 0x0000002400147c82 */ /* 0x000fe20008000000 */
[----:B------:R-:W-:Y:S01]  /*4720*/  IMAD.U32 R8, RZ, RZ, UR9 ;  /* 0x00000009ff087e24 */ /* 0x000fe2000f8e00ff */
[----:B------:R-:W-:Y:S02]  /*4730*/  UPRMT UR8, UR37, 0x654, UR17 ;  /* 0x0000065425087896 */ /* 0x000fe40008000011 */
[----:B------:R-:W-:Y:S02]  /*4740*/  @!P4 R2UR UR15, R9 ;  /* 0x00000000090fc2ca */ /* 0x000fe400000e0000 */
[----:B------:R-:W-:Y:S02]  /*4750*/  @!P4 R2UR UR14, R8 ;  /* 0x00000000080ec2ca */ /* 0x000fe400000e0000 */
[----:B------:R-:W3:Y:S11]  /*4760*/  LDC.64 R8, c[0x0][0xb10] ;  /* 0x0002c400ff087b82 */ /* 0x000ef60000000a00 */
[----:B------:R1:W-:Y:S01]  /*4770*/  @!UP1 UTMALDG.3D [UR16], [UR14], desc[UR10] ;  /* 0x00000a100e0095b4 */ /* 0x0003e20008011000 */
[----:B------:R5:W-:Y:S01]  /*4780*/  @!P4 SYNCS.ARRIVE.TRANS64.RED.A0TR RZ, [UR7+0x60], R0 ;  /* 0x00006000ffffc9a7 */ /* 0x000be20008300407 */
[C---:B---3--:R-:W-:Y:S01]  /*4790*/  @!P1 IMAD.HI.U32 R8, R11.reuse, R8, RZ ;  /* 0x000000080b089227 */ /* 0x048fe200078e00ff */
[----:B--2---:R-:W-:Y:S02]  /*47a0*/  @!P1 ISETP.NE.AND P0, PT, R12, 0x1, PT ;  /* 0x000000010c00980c */ /* 0x004fe40003f05270 */
[----:B-1----:R-:W-:Y:S01]  /*47b0*/  @!P1 ISETP.NE.AND P2, PT, R2, 0x1, PT ;  /* 0x000000010200980c */ /* 0x002fe20003f45270 */
[----:B------:R-:W-:Y:S01]  /*47c0*/  SYNCS.ARRIVE.TRANS64.RED.A1T0 RZ, [UR8], RZ ;  /* 0x000000ffffff79a7 */ /* 0x000fe20008100408 */
[C---:B------:R-:W-:Y:S01]  /*47d0*/  @!P1 IMAD.HI.U32 R13, R10.reuse, R13, RZ ;  /* 0x0000000d0a0d9227 */ /* 0x040fe200078e00ff */
[----:B------:R-:W-:Y:S04]  /*47e0*/  @!P1 SHF.R.U32.HI R8, RZ, R9, R8 ;  /* 0x00000009ff089219 */ /* 0x000fe80000011608 */
[----:B------:R-:W-:Y:S01]  /*47f0*/  @!P1 SEL R8, R11, R8, !P2 ;  /* 0x000000080b089207 */ /* 0x000fe20005000000 */
[----:B------:R-:W1:Y:S01]  /*4800*/  SYNCS.PHASECHK.TRANS64.TRYWAIT P5, [UR7+0x88], R14 ;  /* 0x0000880eff0075a7 */ /* 0x000e6200080a1107 */
[----:B-----5:R-:W2:Y:S02]  /*4810*/  @!P1 LDC R0, c[0x0][0xb20] ;  /* 0x0002c800ff009b82 */ /* 0x020ea40000000800 */
[----:B--2---:R-:W-:Y:S04]  /*4820*/  @!P1 SHF.R.U32.HI R0, RZ, R0, R13 ;  /* 0x00000000ff009219 */ /* 0x004fe8000001160d */
[----:B------:R-:W-:Y:S05]  /*4830*/  @!P1 SEL R9, R10, R0, !P0 ;  /* 0x000000000a099207 */ /* 0x000fea0004000000 */
[----:B------:R-:W-:Y:S02]  /*4840*/  @!P1 IMAD.IADD R0, R9, 0x1, -R8 ;  /* 0x0000000109009824 */ /* 0x000fe400078e0a08 */
[----:B------:R-:W-:Y:S02]  /*4850*/  @!P1 IMAD.IADD R8, R8, 0x1, -R9 ;  /* 0x0000000108089824 */ /* 0x000fe400078e0a09 */
[----:B------:R-:W-:Y:S02]  /*4860*/  @!P1 IMAD R11, R0, R2, R11 ;  /* 0x00000002000b9224 */ /* 0x000fe400078e020b */
[----:B------:R-:W-:Y:S01]  /*4870*/  @!P1 IMAD R10, R8, R12, R10 ;  /* 0x0000000c080a9224 */ /* 0x000fe200078e020a */
[----:B-1----:R-:W-:Y:S06]  /*4880*/  @!P5 BRA `(.L_x_78) ;  /* 0x000000500058d947 */ /* 0x002fec0003800000 */
.L_x_164:
[----:B------:R-:W-:Y:S01]  /*4890*/  @!P4 IADD3 R2, P0, PT, R30, 0x580, RZ ;  /* 0x000005801e02c810 */ /* 0x000fe20007f1e0ff */
[----:B------:R-:W-:Y:S01]  /*48a0*/  VOTEU.ALL UP1, P4 ;  /* 0x0000000000ff7886 */ /* 0x000fe20002020000 */
[----:B------:R-:W-:Y:S01]  /*48b0*/  UMOV UR18, 0x0 ;  /* 0x0000000000127882 */ /* 0x000fe20000000000 */
[----:B------:R-:W-:Y:S01]  /*48c0*/  UMOV UR19, 0x10000000 ;  /* 0x1000000000137882 */ /* 0x000fe20000000000 */
[----:B------:R-:W-:Y:S01]  /*48d0*/  @!P4 R2UR UR9, R2 ;  /* 0x000000000209c2ca */ /* 0x000fe200000e0000 */
[----:B-1----:R-:W-:Y:S01]  /*48e0*/  @!P4 IMAD.X R0, RZ, RZ, R31, P0 ;  /* 0x000000ffff00c224 */ /* 0x002fe200000e061f */
[----:B------:R-:W-:Y:S01]  /*48f0*/  @!UP1 UIADD3 UR10, UPT, UPT, UR34, 0xc0, URZ ;  /* 0x000000c0220a9890 */ /* 0x000fe2000fffe0ff */
[----:B------:R-:W-:Y:S01]  /*4900*/  ISETP.NE.AND P0, PT, R28, 0x2, PT ;  /* 0x000000021c00780c */ /* 0x000fe20003f05270 */
[----:B------:R-:W-:Y:S01]  /*4910*/  UMOV UR11, UR35 ;  /* 0x00000023000b7c82 */ /* 0x000fe20008000000 */
[----:B------:R-:W-:Y:S01]  /*4920*/  UMOV UR12, UR36 ;  /* 0x00000024000c7c82 */ /* 0x000fe20008000000 */
[----:B------:R-:W-:Y:S01]  /*4930*/  @!P4 R2UR UR8, R0 ;  /* 0x000000000008c2ca */ /* 0x000fe200000e0000 */
[----:B------:R-:W-:Y:S01]  /*4940*/  IMAD.IADD R14, R10, 0x1, R94 ;  /* 0x000000010a0e7824 */ /* 0x000fe200078e025e */
[----:B------:R-:W-:Y:S01]  /*4950*/  @P3 R2UR UR36, R26 ;  /* 0x000000001a2432ca */ /* 0x000fe200000e0000 */
[----:B------:R-:W-:Y:S01]  /*4960*/  IMAD.IADD R15, R11, 0x1, R95 ;  /* 0x000000010b0f7824 */ /* 0x000fe200078e025f */
[----:B------:R-:W-:Y:S02]  /*4970*/  SEL R0, RZ, 0x1, P0 ;  /* 0x00000001ff007807 */ /* 0x000fe40000000000 */
[----:B------:R-:W-:Y:S01]  /*4980*/  LOP3.LUT R29, R29, 0x1, RZ, 0x3c, !PT ;  /* 0x000000011d1d7812 */ /* 0x000fe200078e3cff */
[----:B------:R-:W-:Y:S01]  /*4990*/  IMAD.U32 R8, RZ, RZ, UR9 ;  /* 0x00000009ff087e24 */ /* 0x000fe2000f8e00ff */
[----:B------:R-:W-:Y:S01]  /*49a0*/  @!UP1 UIADD3 UR9, UPT, UPT, UR7, 0x68, URZ ;  /* 0x0000006807099890 */ /* 0x000fe2000fffe0ff */
[----:B------:R-:W-:Y:S02]  /*49b0*/  LOP3.LUT R27, R27, R0, RZ, 0x3c, !PT ;  /* 0x000000001b1b7212 */ /* 0x000fe400078e3cff */
[----:B------:R-:W-:Y:S02]  /*49c0*/  SEL R28, R28, RZ, P0 ;  /* 0x000000ff1c1c7207 */ /* 0x000fe40000000000 */
[----:B------:R-:W-:Y:S01]  /*49d0*/  IMAD.U32 R9, RZ, RZ, UR8 ;  /* 0x00000008ff097e24 */ /* 0x000fe2000f8e00ff */
[----:B------:R-:W-:Y:S01]  /*49e0*/  @!P4 R2UR UR14, R8 ;  /* 0x00000000080ec2ca */ /* 0x000fe200000e0000 */
[----:B------:R-:W-:Y:S01]  /*49f0*/  @!UP1 UIADD3 UR8, UPT, UPT, UR7, 0x3200, URZ ;  /* 0x0000320007089890 */ /* 0x000fe2000fffe0ff */
[----:B------:R-:W-:Y:S02]  /*4a00*/  VOTEU.ALL UP1, P4 ;  /* 0x0000000000ff7886 */ /* 0x000fe40002020000 */
[----:B------:R-:W-:Y:S11]  /*4a10*/  @!P4 R2UR UR15, R9 ;  /* 0x00000000090fc2ca */ /* 0x000ff600000e0000 */
[----:B------:R-:W-:Y:S02]  /*4a20*/  @!UPT UIADD3 URZ, UPT, UPT, URZ, URZ, URZ ;  /* 0x000000fffffff290 */ /* 0x000fe4000fffe0ff */
[----:B------:R2:W-:Y:S01]  /*4a30*/  @!UP1 UTMALDG.3D [UR8], [UR14], desc[UR18] ;  /* 0x000012080e0095b4 */ /* 0x0005e20008011000 */
[----:B------:R2:W-:Y:S01]  /*4a40*/  @!P4 SYNCS.ARRIVE.TRANS64.RED.A0TR RZ, [UR7+0x68], R25 ;  /* 0x00006819ffffc9a7 */ /* 0x0005e20008300407 */
[----:B------:R-:W-:Y:S01]  /*4a50*/  UPLOP3.LUT UP1, UPT, UPT, UPT, UPT, 0x80, 0x8 ;  /* 0x000000000008789c */ /* 0x000fe20003f2f070 */
[----:B------:R-:W-:Y:S01]  /*4a60*/  SYNCS.ARRIVE.TRANS64.RED.A1T0 RZ, [UR13], RZ ;  /* 0x000000ffffff79a7 */ /* 0x000fe2000810040d */
[----:B------:R-:W-:Y:S09]  /*4a70*/  @P3 BRA `(.L_x_79) ;  /* 0xfffffff000a03947 */ /* 0x000ff2000383ffff */
[----:B------:R-:W-:-:S04]  /*4a80*/  SHF.L.U32 R2, R29, 0x1f, RZ ;  /* 0x0000001f1d027819 */ /* 0x000fc800000006ff */
[----:B------:R-:W1:Y:S02]  /*4a90*/  SYNCS.PHASECHK.TRANS64.TRYWAIT P0, [UR7+0x70], R2 ;  /* 0x00007002ff0075a7 */ /* 0x000e640008001107 */
[----:B-1----:R-:W-:Y:S05]  /*4aa0*/  @!P0 BRA `(.L_x_80) ;  /* 0x0000004c00e88947 */ /* 0x002fea0003800000 */
.L_x_166:
[----:B------:R-:W3:Y:S02]  /*4ab0*/  SYNCS.PHASECHK.TRANS64.TRYWAIT P0, [UR7+0x78], R2 ;  /* 0x00007802ff0075a7 */ /* 0x000ee40008001107 */
[----:B---3--:R-:W-:Y:S05]  /*4ac0*/  @!P0 BRA `(.L_x_81) ;  /* 0x0000004c00f88947 */ /* 0x008fea0003800000 */
.L_x_168:
[----:B------:R-:W3:Y:S02]  /*4ad0*/  SYNCS.PHASECHK.TRANS64.TRYWAIT P0, [UR7+0x80], R2 ;  /* 0x00008002ff0075a7 */ /* 0x000ee40008001107 */
[----:B---3--:R-:W-:Y:S05]  /*4ae0*/  @!P0 BRA `(.L_x_82) ;  /* 0x0000005000088947 */ /* 0x008fea0003800000 */
.L_x_170:
[----:B-1----:R-:W-:-:S07]  /*4af0*/  MOV R0, UR7 ;  /* 0x0000000700007c02 */ /* 0x002fce0008000f00 */
.L_x_83:
[----:B-1----:R-:W-:-:S04]  /*4b00*/  SHF.L.U32 R2, R29, 0x1f, RZ ;  /* 0x0000001f1d027819 */ /* 0x002fc800000006ff */
[----:B------:R1:W3:Y:S03]  /*4b10*/  SYNCS.PHASECHK.TRANS64.TRYWAIT P0, [R0+URZ+0x88], R2 ;  /* 0x00008802000075a7 */ /* 0x0002e600080011ff */
[----:B---3--:R-:W-:Y:S05]  /*4b20*/  @!P0 NANOSLEEP.SYNCS 0x989680 ;  /* 0x009896800000895d */ /* 0x008fea0003900000 */
[----:B------:R-:W3:Y:S02]  /*4b30*/  @!P0 SYNCS.PHASECHK.TRANS64 P0, [R0+URZ+0x88], R2 ;  /* 0x00008802000085a7 */ /* 0x000ee400080010ff */
[----:B--23--:R-:W-:Y:S05]  /*4b40*/  @P0 EXIT ;  /* 0x000000000000094d */ /* 0x00cfea0003800000 */
[----:B------:R-:W-:Y:S05]  /*4b50*/  BRA `(.L_x_83) ;  /* 0xfffffffc00e87947 */ /* 0x000fea000383ffff */
.L_x_68:
[----:B------:R-:W-:-:S06]  /*4b60*/  UISETP.GE.AND UP1, UPT, UR8, 0x4, UPT ;  /* 0x000000040800788c */ /* 0x000fcc000bf26270 */
[----:B------:R-:W-:-:S13]  /*4b70*/  PLOP3.LUT P0, PT, PT, PT, UP1, 0x80, 0x8 ;  /* 0x000000000008781c */ /* 0x000fda0003f0f018 */
[----:B------:R-:W-:Y:S05]  /*4b80*/  @!P0 EXIT ;  /* 0x000000000000894d */ /* 0x000fea0003800000 */
[----:B------:R-:W-:Y:S01]  /*4b90*/  BAR.SYNC.DEFER_BLOCKING 0x6, 0xa0 ;  /* 0x0182800000007b1d */ /* 0x000fe20000010000 */
[C---:B------:R-:W-:Y:S01]  /*4ba0*/  IMAD.SHL.U32 R3, R108.reuse, 0x40, RZ ;  /* 0x000000406c037824 */ /* 0x040fe200078e00ff */
[C---:B------:R-:W-:Y:S01]  /*4bb0*/  LOP3.LUT R110, R108.reuse, 0x60, RZ, 0xc0, !PT ;  /* 0x000000606c6e7812 */ /* 0x040fe200078ec0ff */
[C---:B------:R-:W-:Y:S01]  /*4bc0*/  IMAD.SHL.U32 R100, R108.reuse, 0x20, RZ ;  /* 0x000000206c647824 */ /* 0x040fe200078e00ff */
[----:B------:R-:W-:Y:S01]  /*4bd0*/  CS2R R106, SRZ ;  /* 0x00000000006a7805 */ /* 0x000fe2000001ff00 */
[C---:B------:R-:W-:Y:S01]  /*4be0*/  IMAD.SHL.U32 R4, R108.reuse, 0x2, RZ ;  /* 0x000000026c047824 */ /* 0x040fe200078e00ff */
[----:B------:R-:W-:Y:S02]  /*4bf0*/  UMOV UR49, 0x400 ;  /* 0x0000040000317882 */ /* 0x000fe40000000000 */
[----:B------:R-:W1:Y:S01]  /*4c00*/  LDC R99, c[0x0][0x370] ;  /* 0x0000dc00ff637b82 */ /* 0x000e620000000800 */
[----:B------:R-:W-:Y:S01]  /*4c10*/  ULEA UR49, UR37, UR49, 0x18 ;  /* 0x0000003125317291 */ /* 0x000fe2000f8ec0ff */
[----:B------:R-:W-:Y:S01]  /*4c20*/  LOP3.LUT R2, R3, 0x180, RZ, 0xc0, !PT ;  /* 0x0000018003027812 */ /* 0x000fe200078ec0ff */
[----:B------:R-:W-:Y:S01]  /*4c30*/  IMAD.U32 R46, R108, 0x10000, RZ ;  /* 0x000100006c2e7824 */ /* 0x000fe200078e00ff */
[----:B------:R-:W-:Y:S01]  /*4c40*/  LOP3.LUT R100, R100, 0xc00, RZ, 0xc0, !PT ;  /* 0x00000c0064647812 */ /* 0x000fe200078ec0ff */
[----:B------:R-:W-:Y:S01]  /*4c50*/  UIADD3 UR4, UPT, UPT, UR49, 0x4200, URZ ;  /* 0x0000420031047890 */ /* 0x000fe2000fffe0ff */
[----:B------:R-:W-:Y:S01]  /*4c60*/  LOP3.LUT R4, R2, 0x20, R4, 0xf8, !PT ;  /* 0x0000002002047812 */ /* 0x000fe200078ef804 */
[----:B------:R-:W-:Y:S01]  /*4c70*/  IMAD.SHL.U32 R2, R108, 0x8, RZ ;  /* 0x000000086c027824 */ /* 0x000fe200078e00ff */
[----:B------:R-:W2:Y:S01]  /*4c80*/  LDC R42, c[0x0][0xb0c] ;  /* 0x0002c300ff2a7b82 */ /* 0x000ea20000000800 */
[----:B------:R-:W-:Y:S01]  /*4c90*/  LOP3.LUT R100, R100, 0x40, R3, 0xf8, !PT ;  /* 0x0000004064647812 */ /* 0x000fe200078ef803 */
[----:B------:R-:W-:Y:S01]  /*4ca0*/  IMAD.MOV.U32 R45, RZ, RZ, RZ ;  /* 0x000000ffff2d7224 */ /* 0x000fe200078e00ff */
[----:B------:R-:W-:Y:S01]  /*4cb0*/  LOP3.LUT R46, R46, 0x600000, RZ, 0xc0, !PT ;  /* 0x006000002e2e7812 */ /* 0x000fe200078ec0ff */
[----:B------:R-:W-:Y:S01]  /*4cc0*/  IMAD.MOV.U32 R112, RZ, RZ, RZ ;  /* 0x000000ffff707224 */ /* 0x000fe200078e00ff */
[----:B------:R-:W-:-:S02]  /*4cd0*/  LOP3.LUT R108, R108, 0x2, RZ, 0xc0, !PT ;  /* 0x000000026c6c7812 */ /* 0x000fc400078ec0ff */
[----:B------:R-:W-:Y:S02]  /*4ce0*/  CS2R R104, SRZ ;  /* 0x0000000000687805 */ /* 0x000fe4000001ff00 */
[----:B------:R-:W-:Y:S01]  /*4cf0*/  LOP3.LUT R2, R4, 0x30, R2, 0x78, !PT ;  /* 0x0000003004027812 */ /* 0x000fe200078e7802 */
[----:B------:R-:W4:Y:S01]  /*4d00*/  LDC R97, c[0x0][0xb20] ;  /* 0x0002c800ff617b82 */ /* 0x000f220000000800 */
[----:B------:R-:W3:Y:S01]  /*4d10*/  LDS R0, [UR49+0x150] ;  /* 0x00015031ff007984 */ /* 0x000ee20008000800 */
[----:B------:R-:W-:Y:S01]  /*4d20*/  LOP3.LUT R100, R100, 0x200, R3, 0xf8, !PT ;  /* 0x0000020064647812 */ /* 0x000fe200078ef803 */
[----:B------:R-:W-:Y:S01]  /*4d30*/  IMAD.MOV R102, RZ, RZ, -R108 ;  /* 0x000000ffff667224 */ /* 0x000fe200078e0a6c */
[----:B------:R-:W1:Y:S01]  /*4d40*/  LDCU.64 UR52, c[0x0][0x348] ;  /* 0x00006900ff3477ac */ /* 0x000e620008000a00 */
[----:B------:R-:W-:Y:S01]  /*4d50*/  IMAD.U32 R109, RZ, RZ, UR4 ;  /* 0x00000004ff6d7e24 */ /* 0x000fe2000f8e00ff */
[----:B------:R-:W-:Y:S02]  /*4d60*/  LOP3.LUT R100, R100, R2, RZ, 0xfc, !PT ;  /* 0x0000000264647212 */ /* 0x000fe400078efcff */
[----:B------:R-:W1:Y:S01]  /*4d70*/  LDC R41, c[0x0][0xb30] ;  /* 0x0002cc00ff297b82 */ /* 0x000e620000000800 */
[----:B------:R-:W1:Y:S01]  /*4d80*/  LDCU.64 UR38, c[0x0][0x888] ;  /* 0x00011100ff2677ac */ /* 0x000e620008000a00 */
[----:B------:R-:W1:Y:S06]  /*4d90*/  LDCU.64 UR44, c[0x0][0x890] ;  /* 0x00011200ff2c77ac */ /* 0x000e6c0008000a00 */
[----:B------:R-:W1:Y:S01]  /*4da0*/  LDC.64 R92, c[0x0][0xb10] ;  /* 0x0002c400ff5c7b82 */ /* 0x000e620000000a00 */
[----:B------:R-:W-:-:S07]  /*4db0*/  UIADD3 UR48, UPT, UPT, UR49, 0x200, URZ ;  /* 0x0000020031307890 */ /* 0x000fce000fffe0ff */
[----:B------:R-:W1:Y:S08]  /*4dc0*/  LDC.64 R38, c[0x0][0xb18] ;  /* 0x0002c600ff267b82 */ /* 0x000e700000000a00 */
[----:B------:R-:W1:Y:S08]  /*4dd0*/  LDC.64 R36, c[0x0][0xb28] ;  /* 0x0002ca00ff247b82 */ /* 0x000e700000000a00 */
[----:B------:R-:W1:Y:S01]  /*4de0*/  LDC.64 R90, c[0x0][0x8b0] ;  /* 0x00022c00ff5a7b82 */ /* 0x000e620000000a00 */
[----:B---3--:R-:W-:-:S07]  /*4df0*/  IMAD.IADD R46, R0, 0x1, R46 ;  /* 0x00000001002e7824 */ /* 0x008fce00078e022e */
[----:B------:R-:W3:Y:S08]  /*4e00*/  LDC.64 R88, c[0x0][0x8a8] ;  /* 0x00022a00ff587b82 */ /* 0x000ef00000000a00 */
[----:B--2-4-:R-:W1:Y:S02]  /*4e10*/  LDC R98, c[0x0][0x374] ;  /* 0x0000dd00ff627b82 */ /* 0x014e640000000800 */
.L_x_125:
[----:B------:R-:W-:Y:S02]  /*4e20*/  LEA R0, R112, UR49, 0x3 ;  /* 0x0000003170007c11 */ /* 0x000fe4000f8e18ff */
[----:B------:R-:W-:Y:S02]  /*4e30*/  SHF.L.U32 R2, R106, 0x1f, RZ ;  /* 0x0000001f6a027819 */ /* 0x000fe400000006ff */
[----:B------:R-:W-:Y:S02]  /*4e40*/  LEA R16, R112, UR49, 0x4 ;  /* 0x0000003170107c11 */ /* 0x000fe4000f8e20ff */
[----:B------:R-:W2:Y:S02]  /*4e50*/  SYNCS.PHASECHK.TRANS64.TRYWAIT P0, [R0+URZ+0xa0], R2 ;  /* 0x0000a002000075a7 */ /* 0x000ea400080011ff */
[----:B-12---:R-:W-:Y:S05]  /*4e60*/  @!P0 BRA `(.L_x_84) ;  /* 0x0000004c00408947 */ /* 0x006fea0003800000 */
.L_x_171:
[----:B------:R-:W4:Y:S01]  /*4e70*/  LDC.64 R10, c[0x0][0xb10] ;  /* 0x0002c400ff0a7b82 */ /* 0x000f220000000a00 */
[----:B------:R-:W3:Y:S01]  /*4e80*/  LDS.128 R16, [R16+0x130] ;  /* 0x0001300010107984 */ /* 0x000ee20000000c00 */
[----:B-1----:R-:W-:Y:S01]  /*4e90*/  ISETP.NE.AND P1, PT, R41, 0x1, PT ;  /* 0x000000012900780c */ /* 0x002fe20003f25270 */
[----:B--2---:R-:W-:Y:S01]  /*4ea0*/  VIADD R0, R0, 0xb0 ;  /* 0x000000b000007836 */ /* 0x004fe20000000000 */
[----:B------:R-:W-:Y:S04]  /*4eb0*/  ISETP.GE.AND P0, PT, R40, 0x1, PT ;  /* 0x000000012800780c */ /* 0x000fe80003f06270 */
[----:B------:R-:W1:Y:S01]  /*4ec0*/  LDC.64 R8, c[0x0][0xb18] ;  /* 0x0002c600ff087b82 */ /* 0x000e620000000a00 */
[----:B------:R-:W-:Y:S01]  /*4ed0*/  PRMT R0, RZ, 0x654, R0 ;  /* 0x00000654ff007816 */ /* 0x000fe20000000000 */
[----:B------:R-:W-:Y:S01]  /*4ee0*/  @!PT LDS RZ, [RZ] ;  /* 0x00000000fffff984 */ /* 0x000fe20000000800 */
[----:B------:R-:W-:Y:S01]  /*4ef0*/  @!PT LDS RZ, [RZ] ;  /* 0x00000000fffff984 */ /* 0x000fe20000000800 */
[----:B------:R-:W-:Y:S01]  /*4f00*/  @!PT LDS RZ, [RZ] ;  /* 0x00000000fffff984 */ /* 0x000fe20000000800 */
[----:B------:R-:W-:Y:S01]  /*4f10*/  @!PT LDS RZ, [RZ] ;  /* 0x00000000fffff984 */ /* 0x000fe20000000800 */
[----:B------:R2:W-:Y:S06]  /*4f20*/  MEMBAR.ALL.CTA ;  /* 0x0000000000007992 */ /* 0x0005ec0000008000 */
[----:B--2---:R-:W2:Y:S01]  /*4f30*/  FENCE.VIEW.ASYNC.S ;  /* 0x00000000000073c6 */ /* 0x004ea20000000000 */
[----:B------:R-:W1:Y:S08]  /*4f40*/  @!P1 LDC R12, c[0x0][0xb20] ;  /* 0x0002c800ff0c9b82 */ /* 0x000e700000000800 */
[----:B------:R-:W1:Y:S01]  /*4f50*/  @!P1 LDC R7, c[0x0][0xb0c] ;  /* 0x0002c300ff079b82 */ /* 0x000e620000000800 */
[----:B--2---:R2:W-:Y:S01]  /*4f60*/  SYNCS.ARRIVE.TRANS64.RED.A1T0 RZ, [R0+URZ], RZ ;  /* 0x000000ff00ff79a7 */ /* 0x0045e200081004ff */
[----:B---3--:R-:W-:Y:S04]  /*4f70*/  LOP3.LUT P4, RZ, R18, 0x1, RZ, 0xc0, !PT ;  /* 0x0000000112ff7812 */ /* 0x008fe8000788c0ff */
[----:B------:R-:W-:Y:S09]  /*4f80*/  P2R R111, PR, RZ, 0x10 ;  /* 0x00000010ff6f7803 */ /* 0x000ff20000000000 */
[----:B------:R-:W-:Y:S02]  /*4f90*/  @P4 MOV R44, R16 ;  /* 0x00000010002c4202 */ /* 0x000fe40000000f00 */
[----:B------:R-:W-:Y:S01]  /*4fa0*/  @P4 LOP3.LUT R43, R17, 0xffff, RZ, 0xc0, !PT ;  /* 0x0000ffff112b4812 */ /* 0x000fe200078ec0ff */
[----:B--2-4-:R-:W-:Y:S06]  /*4fb0*/  @!P0 BRA `(.L_x_85) ;  /* 0x0000000000a48947 */ /* 0x014fec0003800000 */
[----:B------:R-:W-:Y:S01]  /*4fc0*/  IMAD.HI.U32 R0, R98, R39, RZ ;  /* 0x0000002762007227 */ /* 0x000fe200078e00ff */
[----:B------:R-:W-:Y:S02]  /*4fd0*/  ISETP.NE.AND P0, PT, R38, 0x1, PT ;  /* 0x000000012600780c */ /* 0x000fe40003f05270 */
[----:B------:R-:W-:Y:S01]  /*4fe0*/  ISETP.NE.AND P2, PT, R40, 0x1, PT ;  /* 0x000000012800780c */ /* 0x000fe20003f45270 */
[----:B------:R-:W-:Y:S01]  /*4ff0*/  IMAD.HI.U32 R4, R99, R92, RZ ;  /* 0x0000005c63047227 */ /* 0x000fe200078e00ff */
[----:B------:R-:W-:Y:S02]  /*5000*/  SHF.R.U32.HI R0, RZ, R97, R0 ;  /* 0x00000061ff007219 */ /* 0x000fe40000011600 */
[----:B------:R-:W-:Y:S01]  /*5010*/  ISETP.NE.AND P3, PT, R42, 0x1, PT ;  /* 0x000000012a00780c */ /* 0x000fe20003f65270 */
[----:B------:R-:W-:Y:S01]  /*5020*/  IMAD.HI.U32 R6, R43, R39, RZ ;  /* 0x000000272b067227 */ /* 0x000fe200078e00ff */
[-C--:B------:R-:W-:Y:S02]  /*5030*/  SHF.R.U32.HI R4, RZ, R93.reuse, R4 ;  /* 0x0000005dff047219 */ /* 0x080fe40000011604 */
[----:B------:R-:W-:Y:S01]  /*5040*/  SEL R0, R98, R0, !P0 ;  /* 0x0000000062007207 */ /* 0x000fe20004000000 */
[----:B------:R-:W-:Y:S01]  /*5050*/  IMAD.HI.U32 R5, R44, R92, RZ ;  /* 0x0000005c2c057227 */ /* 0x000fe200078e00ff */
[----:B------:R-:W-:Y:S03]  /*5060*/  SEL R4, R99, R4, !P3 ;  /* 0x0000000463047207 */ /* 0x000fe60005800000 */
[-C--:B------:R-:W-:Y:S01]  /*5070*/  IMAD.HI.U32 R3, R0, R36.reuse, RZ ;  /* 0x0000002400037227 */ /* 0x080fe200078e00ff */
[----:B------:R-:W-:Y:S03]  /*5080*/  SHF.R.U32.HI R5, RZ, R93, R5 ;  /* 0x0000005dff057219 */ /* 0x000fe60000011605 */
[----:B------:R-:W-:Y:S01]  /*5090*/  IMAD.HI.U32 R2, R4, R36, RZ ;  /* 0x0000002404027227 */ /* 0x000fe200078e00ff */
[----:B------:R-:W-:Y:S02]  /*50a0*/  @P2 SHF.R.U32.HI R0, RZ, R37, R3 ;  /* 0x00000025ff002219 */ /* 0x000fe40000011603 */
[----:B------:R-:W-:Y:S02]  /*50b0*/  SHF.R.U32.HI R3, RZ, R97, R6 ;  /* 0x00000061ff037219 */ /* 0x000fe40000011606 */
[----:B------:R-:W-:Y:S01]  /*50c0*/  @P2 SHF.R.U32.HI R4, RZ, R37, R2 ;  /* 0x00000025ff042219 */ /* 0x000fe20000011602 */
[----:B------:R-:W-:Y:S01]  /*50d0*/  IMAD R0, R40, R0, RZ ;  /* 0x0000000028007224 */ /* 0x000fe200078e02ff */
[----:B------:R-:W-:Y:S02]  /*50e0*/  SEL R3, R43, R3, !P0 ;  /* 0x000000032b037207 */ /* 0x000fe40004000000 */
[----:B------:R-:W-:Y:S01]  /*50f0*/  SEL R2, R44, R5, !P3 ;  /* 0x000000052c027207 */ /* 0x000fe20005800000 */
[----:B------:R-:W-:Y:S01]  /*5100*/  IMAD R5, R40, R4, RZ ;  /* 0x0000000428057224 */ /* 0x000fe200078e02ff */
[C---:B------:R-:W-:Y:S01]  /*5110*/  ISETP.GE.AND P0, PT, R3.reuse, R0, PT ;  /* 0x000000000300720c */ /* 0x040fe20003f06270 */
[C---:B------:R-:W-:Y:S03]  /*5120*/  IMAD.HI.U32 R0, R3.reuse, R36, RZ ;  /* 0x0000002403007227 */ /* 0x040fe600078e00ff */
[C---:B------:R-:W-:Y:S02]  /*5130*/  ISETP.GE.OR P0, PT, R2.reuse, R5, P0 ;  /* 0x000000050200720c */ /* 0x040fe40000706670 */
[----:B------:R-:W-:Y:S04]  /*5140*/  SHF.R.U32.HI R0, RZ, R37, R0 ;  /* 0x00000025ff007219 */ /* 0x000fe80000011600 */
[C---:B------:R-:W-:Y:S05]  /*5150*/  SEL R6, R3.reuse, R0, !P2 ;  /* 0x0000000003067207 */ /* 0x040fea0005000000 */
        /* <DEDUP_REMOVED lines=14> */
[----:B------:R-:W-:Y:S07]  /*5240*/  IMAD R43, R3, R38, R43 ;  /* 0x00000026032b7224 */ /* 0x000fee00078e022b */
.L_x_85:
[----:B-1----:R-:W-:Y:S01]  /*5250*/  @!P1 ISETP.NE.AND P0, PT, R8, 0x1, PT ;  /* 0x000000010800980c */ /* 0x002fe20003f05270 */
[----:B------:R-:W-:Y:S01]  /*5260*/  @!P1 IMAD.HI.U32 R0, R44, R10, RZ ;  /* 0x0000000a2c009227 */ /* 0x000fe200078e00ff */
[----:B------:R-:W-:Y:S01]  /*5270*/  @!P1 ISETP.NE.AND P2, PT, R7, 0x1, PT ;  /* 0x000000010700980c */ /* 0x000fe20003f45270 */
[----:B------:R-:W-:Y:S01]  /*5280*/  ULOP3.LUT UP0, URZ, UR48, 0x1b0, URZ, 0xc0, !UPT ;  /* 0x000001b030ff7892 */ /* 0x000fe2000f80c0ff */
[----:B------:R-:W-:Y:S01]  /*5290*/  R2UR UR42, R15 ;  /* 0x000000000f2a72ca */ /* 0x000fe200000e0000 */
[C---:B------:R-:W-:Y:S01]  /*52a0*/  @!P1 IMAD.HI.U32 R2, R43.reuse, R9, RZ ;  /* 0x000000092b029227 */ /* 0x040fe200078e00ff */
[----:B------:R-:W-:Y:S02]  /*52b0*/  @!P1 SHF.R.U32.HI R0, RZ, R11, R0 ;  /* 0x0000000bff009219 */ /* 0x000fe40000011600 */
[----:B------:R-:W-:Y:S01]  /*52c0*/  R2UR UR41, R14 ;  /* 0x000000000e2972ca */ /* 0x000fe200000e0000 */
[----:B------:R-:W-:Y:S01]  /*52d0*/  VIADD R112, R112, 0x1 ;  /* 0x0000000170707836 */ /* 0x000fe20000000000 */
[----:B------:R-:W-:Y:S02]  /*52e0*/  @!P1 SHF.R.U32.HI R2, RZ, R12, R2 ;  /* 0x0000000cff029219 */ /* 0x000fe40000011602 */
[----:B------:R-:W-:Y:S02]  /*52f0*/  @!P1 SEL R3, R44, R0, !P2 ;  /* 0x000000002c039207 */ /* 0x000fe40005000000 */
[----:B------:R-:W-:Y:S02]  /*5300*/  @!P1 SEL R2, R43, R2, !P0 ;  /* 0x000000022b029207 */ /* 0x000fe40004000000 */
[----:B------:R-:W-:Y:S01]  /*5310*/  @P4 SHF.R.U32.HI R103, RZ, 0x10, R17 ;  /* 0x00000010ff674819 */ /* 0x000fe20000011611 */
[----:B------:R-:W-:Y:S02]  /*5320*/  USHF.L.U32 UR42, UR42, 0x6, URZ ;  /* 0x000000062a2a7899 */ /* 0x000fe400080006ff */
[----:B------:R-:W-:Y:S02]  /*5330*/  @!P1 IMAD.IADD R0, R2, 0x1, -R3 ;  /* 0x0000000102009824 */ /* 0x000fe400078e0a03 */
[----:B------:R-:W-:Y:S01]  /*5340*/  @!P1 IMAD.IADD R2, R3, 0x1, -R2 ;  /* 0x0000000103029824 */ /* 0x000fe200078e0a02 */
[----:B------:R-:W-:Y:S01]  /*5350*/  USHF.L.U32 UR41, UR41, 0x8, URZ ;  /* 0x0000000829297899 */ /* 0x000fe200080006ff */
[----:B------:R-:W-:Y:S02]  /*5360*/  @!P1 IMAD R44, R0, R7, R44 ;  /* 0x00000007002c9224 */ /* 0x000fe400078e022c */
[----:B------:R-:W-:Y:S01]  /*5370*/  @!P1 IMAD R43, R2, R8, R43 ;  /* 0x00000008022b9224 */ /* 0x000fe200078e022b */
[----:B------:R-:W-:Y:S08]  /*5380*/  BRA.U !UP0, `(.L_x_86) ;  /* 0x0000000108407547 */ /* 0x000ff0000b800000 */
[----:B------:R-:W1:Y:S01]  /*5390*/  LDCU.64 UR8, c[0x4][0x88] ;  /* 0x01001100ff0877ac */ /* 0x000e620008000a00 */
[----:B------:R-:W-:Y:S01]  /*53a0*/  MOV R3, 0x0 ;  /* 0x0000000000037802 */ /* 0x000fe20000000f00 */
[----:B------:R-:W-:Y:S02]  /*53b0*/  HFMA2 R12, -RZ, RZ, 0, 5.9604644775390625e-08 ;  /* 0x00000001ff0c7431 */ /* 0x000fe400000001ff */
[----:B------:R-:W-:Y:S02]  /*53c0*/  IMAD.MOV.U32 R8, RZ, RZ, 0x70 ;  /* 0x00000070ff087424 */ /* 0x000fe400078e00ff */
[----:B------:R-:W-:Y:S01]  /*53d0*/  IMAD.MOV.U32 R13, RZ, RZ, RZ ;  /* 0x000000ffff0d7224 */ /* 0x000fe200078e00ff */
[----:B------:R-:W2:Y:S01]  /*53e0*/  LDCU.64 UR6, c[0x4][0x90] ;  /* 0x01001200ff0677ac */ /* 0x000ea20008000a00 */
[----:B------:R-:W3:Y:S01]  /*53f0*/  LDC.64 R2, c[0x4][R3] ;  /* 0x0100000003027b82 */ /* 0x000ee20000000a00 */
[----:B------:R-:W4:Y:S01]  /*5400*/  LDCU.64 UR4, c[0x4][0x8] ;  /* 0x01000100ff0477ac */ /* 0x000f220008000a00 */
[----:B-1----:R-:W-:Y:S01]  /*5410*/  MOV R5, UR9 ;  /* 0x0000000900057c02 */ /* 0x002fe20008000f00 */
[----:B------:R-:W-:Y:S01]  /*5420*/  IMAD.U32 R4, RZ, RZ, UR8 ;  /* 0x00000008ff047e24 */ /* 0x000fe2000f8e00ff */
[----:B--2---:R-:W-:Y:S01]  /*5430*/  MOV R7, UR7 ;  /* 0x0000000700077c02 */ /* 0x004fe20008000f00 */
[----:B------:R-:W-:Y:S01]  /*5440*/  IMAD.U32 R6, RZ, RZ, UR6 ;  /* 0x00000006ff067e24 */ /* 0x000fe2000f8e00ff */
[----:B----4-:R-:W-:Y:S01]  /*5450*/  MOV R11, UR5 ;  /* 0x00000005000b7c02 */ /* 0x010fe20008000f00 */
[----:B------:R-:W-:Y:S02]  /*5460*/  IMAD.U32 R10, RZ, RZ, UR4 ;  /* 0x00000004ff0a7e24 */ /* 0x000fe4000f8e00ff */
[----:B------:R-:W-:Y:S07]  /*5470*/  LEPC R20, `(.L_x_86) ;  /* 0x000000001014794e */ /* 0x000fee0000000000 */
[----:B---3-5:R-:W-:Y:S05]  /*5480*/  CALL.ABS.NOINC R2 ;  /* 0x0000000002007343 */ /* 0x028fea0003c00000 */
.L_x_86:
[----:B------:R-:W-:Y:S01]  /*5490*/  LOP3.LUT P0, RZ, R109, 0x1b0, RZ, 0xc0, !PT ;  /* 0x000001b06dff7812 */ /* 0x000fe2000780c0ff */
[----:B------:R-:W-:Y:S11]  /*54a0*/  BSSY.RECONVERGENT B6, `(.L_x_87) ;  /* 0x0000013000067945 */ /* 0x000ff60003800200 */
[----:B------:R-:W-:Y:S01]  /*54b0*/  @!UPT UIADD3 URZ, UPT, UPT, URZ, URZ, URZ ;  /* 0x000000fffffff290 */ /* 0x000fe2000fffe0ff */
[----:B------:R-:W-:Y:S05]  /*54c0*/  @!P0 BRA `(.L_x_88) ;  /* 0x0000000000408947 */ /* 0x000fea0003800000 */
        /* <DEDUP_REMOVED lines=16> */
.L_x_88:
[----:B------:R-:W-:Y:S05]  /*55d0*/  BSYNC.RECONVERGENT B6 ;  /* 0x0000000000067941 */ /* 0x000fea0003800200 */
.L_x_87:
[----:B------:R-:W-:Y:S01]  /*55e0*/  ISETP.NE.U32.AND P4, PT, R90, RZ, PT ;  /* 0x000000ff5a00720c */ /* 0x000fe20003f85070 */
[----:B------:R-:W-:Y:S01]  /*55f0*/  UISETP.NE.AND UP2, UPT, UR50, URZ, UPT ;  /* 0x000000ff3200728c */ /* 0x000fe2000bf45270 */
[----:B------:R-:W-:Y:S01]  /*5600*/  ISETP.NE.U32.AND P2, PT, RZ, UR38, PT ;  /* 0x00000026ff007c0c */ /* 0x000fe2000bf45070 */
[----:B------:R-:W-:Y:S01]  /*5610*/  UISETP.NE.U32.AND UP1, UPT, UR44, URZ, UPT ;  /* 0x000000ff2c00728c */ /* 0x000fe2000bf25070 */
[----:B------:R-:W-:Y:S01]  /*5620*/  ISETP.NE.AND.EX P4, PT, R91, RZ, PT, P4 ;  /* 0x000000ff5b00720c */ /* 0x000fe20003f85340 */
[----:B------:R-:W-:Y:S01]  /*5630*/  UPLOP3.LUT UP0, UPT, UPT, UPT, UPT, 0x40, 0x4 ;  /* 0x000000000004789c */ /* 0x000fe20003f0e870 */
[----:B------:R-:W-:Y:S01]  /*5640*/  ISETP.NE.AND.EX P2, PT, RZ, UR39, PT, P2 ;  /* 0x00000027ff007c0c */ /* 0x000fe2000bf45320 */
[----:B------:R-:W-:Y:S01]  /*5650*/  UISETP.NE.AND.EX UP1, UPT, UR45, URZ, UPT, UP1 ;  /* 0x000000ff2d00728c */ /* 0x000fe2000bf25310 */
[----:B------:R-:W-:Y:S04]  /*5660*/  PLOP3.LUT P1, PT, PT, PT, UP2, 0x80, 0x8 ;  /* 0x000000000008781c */ /* 0x000fe80003f2f028 */
[----:B------:R-:W-:Y:S06]  /*5670*/  @UP2 UPLOP3.LUT UP0, UPT, UPT, UPT, UP1, 0x80, 0x8 ;  /* 0x000000000008289c */ /* 0x000fec0003f0f010 */
[----:B------:R-:W-:Y:S01]  /*5680*/  PLOP3.LUT P0, PT, PT, PT, UP0, 0x80, 0x8 ;  /* 0x000000000008781c */ /* 0x000fe20003f0f008 */
[----:B------:R-:W-:Y:S01]  /*5690*/  @!UPT UIADD3 URZ, UPT, UPT, URZ, URZ, URZ ;  /* 0x000000fffffff290 */ /* 0x000fe2000fffe0ff */
[----:B------:R-:W-:Y:S11]  /*56a0*/  BRA.U !UP1, `(.L_x_89) ;  /* 0x0000000109387547 */ /* 0x000ff6000b800000 */
[----:B------:R-:W-:Y:S01]  /*56b0*/  UISETP.NE.U32.AND UP0, UPT, UR38, URZ, UPT ;  /* 0x000000ff2600728c */ /* 0x000fe2000bf05070 */
[----:B------:R-:W-:Y:S02]  /*56c0*/  HFMA2 R0, -RZ, RZ, 0, 5.9604644775390625e-08 ;  /* 0x00000001ff007431 */ /* 0x000fe400000001ff */
[----:B------:R-:W-:Y:S01]  /*56d0*/  IMAD.MOV.U32 R96, RZ, RZ, 0x1 ;  /* 0x00000001ff607424 */ /* 0x000fe200078e00ff */
[----:B------:R-:W-:Y:S06]  /*56e0*/  UISETP.NE.AND.EX UP0, UPT, UR39, URZ, UPT, UP0 ;  /* 0x000000ff2700728c */ /* 0x000fec000bf05300 */
[----:B------:R-:W-:Y:S05]  /*56f0*/  PLOP3.LUT P3, PT, PT, PT, UP0, 0x80, 0x8 ;  /* 0x000000000008781c */ /* 0x000fea0003f6f008 */
[----:B------:R-:W1:Y:S01]  /*5700*/  @UP0 LDCU.64 UR6, c[0x0][0x888] ;  /* 0x00011100ff0607ac */ /* 0x000e620008000a00 */
[----:B------:R-:W-:Y:S07]  /*5710*/  @UP0 UIMAD UR4, UR36, UR44, URZ ;  /* 0x0000002c240402a4 */ /* 0x000fee000f8e02ff */
[----:B------:R-:W-:Y:S01]  /*5720*/  @!P3 PRMT R96, R0, 0x7610, R96 ;  /* 0x000076100060b816 */ /* 0x000fe20000000060 */
[----:B-1----:R-:W-:Y:S03]  /*5730*/  @UP0 UIMAD.WIDE UR6, UR4, 0x4, UR6 ;  /* 0x00000004040608a5 */ /* 0x002fe6000f8e0206 */
[----:B------:R-:W1:Y:S03]  /*5740*/  @!UP0 LDCU UR4, c[0x0][0x880] ;  /* 0x00011000ff0487ac */ /* 0x000e660008000800 */
[----:B------:R-:W-:Y:S01]  /*5750*/  IMAD.U32 R2, RZ, RZ, UR6 ;  /* 0x00000006ff027e24 */ /* 0x000fe2000f8e00ff */
[----:B------:R-:W-:Y:S05]  /*5760*/  MOV R3, UR7 ;  /* 0x0000000700037c02 */ /* 0x000fea0008000f00 */
[----:B-----5:R2:W5:Y:S02]  /*5770*/  @P3 LDG.E R49, desc[UR46][R2.64] ;  /* 0x0000002e02313981 */ /* 0x020564000c1e1900 */
[----:B-12---:R-:W-:Y:S02]  /*5780*/  @!P3 IMAD.U32 R49, RZ, RZ, UR4 ;  /* 0x00000004ff31be24 */ /* 0x006fe4000f8e00ff */
.L_x_89:
[----:B------:R-:W-:Y:S05]  /*5790*/  @!P4 BRA `(.L_x_90) ;  /* 0x000000000020c947 */ /* 0x000fea0003800000 */
[----:B------:R-:W-:Y:S04]  /*57a0*/  ISETP.NE.U32.AND P3, PT, R88, RZ, PT ;  /* 0x000000ff5800720c */ /* 0x000fe80003f65070 */
[----:B------:R-:W-:Y:S11]  /*57b0*/  ISETP.NE.AND.EX P3, PT, R89, RZ, PT, P3 ;  /* 0x000000ff5900720c */ /* 0x000ff60003f65330 */
[----:B------:R-:W-:Y:S02]  /*57c0*/  @!UPT UIADD3 URZ, UPT, UPT, URZ, URZ, URZ ;  /* 0x000000fffffff290 */ /* 0x000fe4000fffe0ff */
[----:B------:R-:W1:Y:S01]  /*57d0*/  @P3 LDC.64 R2, c[0x0][0x8a8] ;  /* 0x00022a00ff023b82 */ /* 0x000e620000000a00 */
[----:B------:R-:W-:Y:S04]  /*57e0*/  @P3 IMAD R0, R90, UR36, RZ ;  /* 0x000000245a003c24 */ /* 0x000fe8000f8e02ff */
[----:B-1----:R-:W-:Y:S05]  /*57f0*/  @P3 IMAD.WIDE R2, R0, 0x4, R2 ;  /* 0x0000000400023825 */ /* 0x002fea00078e0202 */
[----:B-----5:R1:W5:Y:S02]  /*5800*/  @P3 LDG.E R47, desc[UR46][R2.64] ;  /* 0x0000002e022f3981 */ /* 0x020364000c1e1900 */
[----:B-1----:R-:W2:Y:S02]  /*5810*/  @!P3 LDC R47, c[0x0][0x8a0] ;  /* 0x00022800ff2fbb82 */ /* 0x002ea40000000800 */
.L_x_90:
[----:B-----5:R-:W-:Y:S01]  /*5820*/  FSETP.NEU.AND P4, PT, R49, RZ, PT ;  /* 0x000000ff3100720b */ /* 0x020fe20003f8d000 */
[----:B------:R-:W-:Y:S01]  /*5830*/  BSSY B1, `(.L_x_91) ;  /* 0x0000042000017945 */ /* 0x000fe20003800000 */
[----:B------:R-:W-:Y:S01]  /*5840*/  SEL R5, RZ, 0xffffffff, P2 ;  /* 0xffffffffff057807 */ /* 0x000fe20001000000 */
[----:B------:R-:W-:Y:S01]  /*5850*/  IMAD.MOV.U32 R115, RZ, RZ, 0x1 ;  /* 0x00000001ff737424 */ /* 0x000fe200078e00ff */
[----:B------:R-:W-:Y:S02]  /*5860*/  LOP3.LUT P3, RZ, R96, 0xff, RZ, 0xc0, !PT ;  /* 0x000000ff60ff7812 */ /* 0x000fe4000786c0ff */
[----:B------:R-:W-:Y:S02]  /*5870*/  CS2R R86, SRZ ;  /* 0x0000000000567805 */ /* 0x000fe4000001ff00 */
[----:B------:R-:W-:Y:S02]  /*5880*/  @P1 SEL R0, RZ, 0xffffffff, P4 ;  /* 0xffffffffff001807 */ /* 0x000fe40002000000 */
[----:B------:R-:W-:Y:S02]  /*5890*/  CS2R R84, SRZ ;  /* 0x0000000000547805 */ /* 0x000fe4000001ff00 */
[----:B------:R-:W-:Y:S02]  /*58a0*/  LEA R2, R105, UR49, 0x3 ;  /* 0x0000003169027c11 */ /* 0x000fe4000f8e18ff */
[----:B------:R-:W-:Y:S02]  /*58b0*/  CS2R R82, SRZ ;  /* 0x0000000000527805 */ /* 0x000fe4000001ff00 */
[----:B------:R-:W-:Y:S02]  /*58c0*/  @P0 SEL R0, R5, R0, !P3 ;  /* 0x0000000005000207 */ /* 0x000fe40005800000 */
[----:B------:R-:W-:Y:S02]  /*58d0*/  CS2R R80, SRZ ;  /* 0x0000000000507805 */ /* 0x000fe4000001ff00 */
[----:B------:R-:W-:Y:S02]  /*58e0*/  LEA R113, R45, UR49, 0x3 ;  /* 0x000000312d717c11 */ /* 0x000fe4000f8e18ff */
[----:B------:R-:W-:Y:S02]  /*58f0*/  @P1 LOP3.LUT R0, R0, 0x1, RZ, 0xc0, !PT ;  /* 0x0000000100001812 */ /* 0x000fe400078ec0ff */
[----:B------:R-:W-:Y:S02]  /*5900*/  SHF.L.U32 R3, R107, 0x1f, RZ ;  /* 0x0000001f6b037819 */ /* 0x000fe400000006ff */
[----:B------:R-:W-:Y:S02]  /*5910*/  ISETP.NE.U32.OR P6, PT, R0, 0x1, !P1 ;  /* 0x000000010000780c */ /* 0x000fe40004fc5470 */
[----:B------:R-:W-:Y:S02]  /*5920*/  PLOP3.LUT P2, PT, PT, PT, UP1, 0x80, 0x8 ;  /* 0x000000000008781c */ /* 0x000fe40003f4f018 */
[----:B------:R-:W-:Y:S02]  /*5930*/  LEA.HI R48, R45, R45, RZ, 0x1 ;  /* 0x0000002d2d307211 */ /* 0x000fe400078f08ff */
[----:B------:R-:W-:Y:S02]  /*5940*/  SEL R4, RZ, 0xffffffff, P4 ;  /* 0xffffffffff047807 */ /* 0x000fe40002000000 */
[----:B------:R-:W-:Y:S05]  /*5950*/  P2R R118, PR, RZ, 0x40 ;  /* 0x00000040ff767803 */ /* 0x000fea0000000000 */
[----:B------:R-:W-:Y:S02]  /*5960*/  @P6 SHF.L.U32 R0, R104, 0x1f, RZ ;  /* 0x0000001f68006819 */ /* 0x000fe400000006ff */
[----:B------:R-:W-:Y:S02]  /*5970*/  @P2 SEL R4, R5, R4, !P3 ;  /* 0x0000000405042207 */ /* 0x000fe40005800000 */
[----:B------:R1:W3:Y:S02]  /*5980*/  @P6 SYNCS.PHASECHK.TRANS64.TRYWAIT P1, [R2+URZ+0x50], R0 ;  /* 0x00005000020065a7 */ /* 0x0002e400080211ff */
[----:B------:R-:W-:Y:S04]  /*5990*/  LOP3.LUT R4, R4, 0x1, RZ, 0xc0, !PT ;  /* 0x0000000104047812 */ /* 0x000fe800078ec0ff */
[----:B------:R-:W-:Y:S04]  /*59a0*/  ISETP.NE.U32.AND P5, PT, R4, 0x1, PT ;  /* 0x000000010400780c */ /* 0x000fe80003fa5070 */
[----:B------:R-:W-:Y:S01]  /*59b0*/  P2R R116, PR, RZ, 0x20 ;  /* 0x00000020ff747803 */ /* 0x000fe20000000000 */
[----:B------:R4:W2:Y:S01]  /*59c0*/  SYNCS.PHASECHK.TRANS64.TRYWAIT P0, [R113+URZ+0xc0], R3 ;  /* 0x0000c003710075a7 */ /* 0x0008a200080011ff */
[C---:B-1----:R-:W-:Y:S01]  /*59d0*/  IMAD.SHL.U32 R0, R48.reuse, 0x80, RZ ;  /* 0x0000008030007824 */ /* 0x042fe200078e00ff */
[----:B------:R-:W-:Y:S04]  /*59e0*/  LOP3.LUT R48, R48, 0xffe, RZ, 0xc0, !PT ;  /* 0x00000ffe30307812 */ /* 0x000fe800078ec0ff */
[----:B------:R-:W-:Y:S01]  /*59f0*/  LOP3.LUT R0, R0, 0xffffff00, RZ, 0xc0, !PT ;  /* 0xffffff0000007812 */ /* 0x000fe200078ec0ff */
[----:B------:R-:W-:Y:S04]  /*5a00*/  IMAD.IADD R48, R45, 0x1, -R48 ;  /* 0x000000012d307824 */ /* 0x000fe800078e0a30 */
[----:B------:R-:W-:Y:S04]  /*5a10*/  IMAD.IADD R0, R46, 0x1, R0 ;  /* 0x000000012e007824 */ /* 0x000fe800078e0200 */
[----:B------:R-:W-:Y:S01]  /*5a20*/  IMAD R48, R48, 0x100000, R0 ;  /* 0x0010000030307824 */ /* 0x000fe200078e0200 */
[----:B---3--:R-:W-:Y:S01]  /*5a30*/  @P6 SEL R115, RZ, 0x1, !P1 ;  /* 0x00000001ff736807 */ /* 0x008fe20004800000 */
[----:B----4-:R-:W-:Y:S06]  /*5a40*/  @!P6 BRA `(.L_x_92) ;  /* 0x000000000080e947 */ /* 0x010fec0003800000 */
[----:B------:R-:W-:Y:S01]  /*5a50*/  @P5 IMAD R5, R105, 0x1000, R100 ;  /* 0x0000100069055824 */ /* 0x000fe200078e0264 */
[----:B------:R-:W-:Y:S01]  /*5a60*/  ISETP.NE.AND P1, PT, R115, RZ, PT ;  /* 0x000000ff7300720c */ /* 0x000fe20003f25270 */
[----:B------:R-:W-:Y:S01]  /*5a70*/  BSSY B0, `(.L_x_93) ;  /* 0x000000b000007945 */ /* 0x000fe20003800000 */
[----:B------:R-:W-:Y:S01]  /*5a80*/  CS2R R82, SRZ ;  /* 0x0000000000527805 */ /* 0x000fe2000001ff00 */
[----:B------:R-:W-:Y:S01]  /*5a90*/  @P5 VIADD R4, R5, UR49 ;  /* 0x0000003105045c36 */ /* 0x000fe20008000000 */
[----:B------:R-:W-:Y:S02]  /*5aa0*/  CS2R R80, SRZ ;  /* 0x0000000000507805 */ /* 0x000fe4000001ff00 */
[----:B------:R-:W-:Y:S02]  /*5ab0*/  CS2R R86, SRZ ;  /* 0x0000000000567805 */ /* 0x000fe4000001ff00 */
[----:B------:R-:W-:Y:S01]  /*5ac0*/  CS2R R84, SRZ ;  /* 0x0000000000547805 */ /* 0x000fe2000001ff00 */
[----:B------:R-:W-:Y:S04]  /*5ad0*/  @P5 IMAD R4, R108, -0x10, R4 ;  /* 0xfffffff06c045824 */ /* 0x000fe800078e0204 */
[----:B------:R-:W-:Y:S05]  /*5ae0*/  @P1 BRA `(.L_x_94) ;  /* 0x00000000000c1947 */ /* 0x000fea0003800000 */
[----:B------:R-:W-:Y:S04]  /*5af0*/  SHF.L.U32 R0, R104, 0x1f, RZ ;  /* 0x0000001f68007819 */ /* 0x000fe800000006ff */
[----:B------:R-:W1:Y:S02]  /*5b00*/  SYNCS.PHASECHK.TRANS64.TRYWAIT P1, [R2+URZ+0x50], R0 ;  /* 0x00005000020075a7 */ /* 0x000e6400080211ff */
[----:B-1----:R-:W-:Y:S05]  /*5b10*/  @!P1 BRA `(.L_x_95) ;  /* 0x0000004000289947 */ /* 0x002fea0003800000 */
.L_x_94:
[----:B------:R-:W-:Y:S05]  /*5b20*/  BSYNC B0 ;  /* 0x0000000000007941 */ /* 0x000fea0003800000 */
.L_x_93:
[----:B------:R-:W-:Y:S01]  /*5b30*/  ISETP.NE.AND P1, PT, R116, RZ, PT ;  /* 0x000000ff7400720c */ /* 0x000fe20003f25270 */
[----:B-1----:R-:W-:Y:S02]  /*5b40*/  VIADD R2, R2, 0x70 ;  /* 0x0000007002027836 */ /* 0x002fe40000000000 */
[----:B------:R-:W-:Y:S02]  /*5b50*/  IMAD.U32 R0, RZ, RZ, UR37 ;  /* 0x00000025ff007e24 */ /* 0x000fe4000f8e00ff */
[----:B------:R-:W-:Y:S03]  /*5b60*/  VIADD R105, R105, 0x1 ;  /* 0x0000000169697836 */ /* 0x000fe60000000000 */
[----:B------:R-:W-:Y:S05]  /*5b70*/  PRMT R0, R0, 0x654, R2 ;  /* 0x0000065400007816 */ /* 0x000fea0000000002 */
[----:B------:R1:W3:Y:S04]  /*5b80*/  @P1 LDS.128 R80, [R5+UR49+0x200] ;  /* 0x0002003105501984 */ /* 0x0002e80008000c00 */
[----:B------:R1:W4:Y:S01]  /*5b90*/  @P1 LDS.128 R84, [R4+0x210] ;  /* 0x0002100004541984 */ /* 0x0003220000000c00 */
[C---:B------:R-:W-:Y:S01]  /*5ba0*/  ISETP.NE.AND P1, PT, R105.reuse, 0x4, PT ;  /* 0x000000046900780c */ /* 0x040fe20003f25270 */
[----:B------:R-:W-:Y:S01]  /*5bb0*/  @!PT LDS RZ, [RZ] ;  /* 0x00000000fffff984 */ /* 0x000fe20000000800 */
[----:B------:R-:W-:Y:S01]  /*5bc0*/  @!PT LDS RZ, [RZ] ;  /* 0x00000000fffff984 */ /* 0x000fe20000000800 */
[----:B------:R-:W-:Y:S01]  /*5bd0*/  @!PT LDS RZ, [RZ] ;  /* 0x00000000fffff984 */ /* 0x000fe20000000800 */
[----:B------:R-:W-:Y:S01]  /*5be0*/  @!PT LDS RZ, [RZ] ;  /* 0x00000000fffff984 */ /* 0x000fe20000000800 */
[----:B------:R5:W-:Y:S06]  /*5bf0*/  MEMBAR.ALL.CTA ;  /* 0x0000000000007992 */ /* 0x000bec0000008000 */
[----:B-----5:R-:W5:Y:S01]  /*5c00*/  FENCE.VIEW.ASYNC.S ;  /* 0x00000000000073c6 */ /* 0x020f620000000000 */
[----:B------:R-:W-:Y:S01]  /*5c10*/  SEL R105, R105, RZ, P1 ;  /* 0x000000ff69697207 */ /* 0x000fe20000800000 */
[----:B-----5:R5:W-:Y:S02]  /*5c20*/  SYNCS.ARRIVE.TRANS64.RED.A1T0 RZ, [R0+URZ], RZ ;  /* 0x000000ff00ff79a7 */ /* 0x020be400081004ff */
[----:B-----5:R-:W-:Y:S04]  /*5c30*/  SEL R0, RZ, 0x1, P1 ;  /* 0x00000001ff007807 */ /* 0x020fe80000800000 */
[----:B-1-3--:R-:W-:Y:S02]  /*5c40*/  LOP3.LUT R104, R104, R0, RZ, 0x3c, !PT ;  /* 0x0000000068687212 */ /* 0x00afe400078e3cff */
.L_x_92:
[----:B------:R-:W-:Y:S05]  /*5c50*/  BSYNC B1 ;  /* 0x0000000000017941 */ /* 0x000fea0003800000 */
.L_x_91:
[----:B------:R-:W-:Y:S04]  /*5c60*/  SHF.R.U32.HI R0, RZ, 0x15, R48 ;  /* 0x00000015ff007819 */ /* 0x000fe80000011630 */
[----:B------:R-:W-:Y:S01]  /*5c70*/  LOP3.LUT P1, RZ, R0, 0x3, R101, 0x48, !PT ;  /* 0x0000000300ff7812 */ /* 0x000fe20007824865 */
[----:B------:R-:W-:Y:S01]  /*5c80*/  @!UPT UIADD3 URZ, UPT, UPT, URZ, URZ, URZ ;  /* 0x000000fffffff290 */ /* 0x000fe2000fffe0ff */
[----:B--2---:R-:W-:Y:S11]  /*5c90*/  @P0 BRA `(.L_x_96) ;  /* 0x0000000000080947 */ /* 0x004ff60003800000 */
[----:B------:R-:W1:Y:S02]  /*5ca0*/  SYNCS.PHASECHK.TRANS64.TRYWAIT P0, [R113+URZ+0xc0], R3 ;  /* 0x0000c003710075a7 */ /* 0x000e6400080011ff */
[----:B-1----:R-:W-:Y:S05]  /*5cb0*/  @!P0 BRA `(.L_x_97) ;  /* 0x0000003c00d48947 */ /* 0x002fea0003800000 */
.L_x_96:
[----:B------:R-:W-:Y:S05]  /*5cc0*/  @!P1 BRA `(.L_x_98) ;  /* 0x0000000000409947 */ /* 0x000fea0003800000 */
[----:B------:R-:W2:Y:S01]  /*5cd0*/  LDCU.64 UR8, c[0x4][0x78] ;  /* 0x01000f00ff0877ac */ /* 0x000ea20008000a00 */
[----:B-1----:R-:W-:Y:S01]  /*5ce0*/  MOV R3, 0x0 ;  /* 0x0000000000037802 */ /* 0x002fe20000000f00 */
[----:B------:R-:W-:Y:S02]  /*5cf0*/  HFMA2 R12, -RZ, RZ, 0, 5.9604644775390625e-08 ;  /* 0x00000001ff0c7431 */ /* 0x000fe400000001ff */
[----:B------:R-:W-:Y:S02]  /*5d00*/  IMAD.MOV.U32 R8, RZ, RZ, 0x192 ;  /* 0x00000192ff087424 */ /* 0x000fe400078e00ff */
[----:B------:R-:W-:Y:S01]  /*5d10*/  IMAD.MOV.U32 R13, RZ, RZ, RZ ;  /* 0x000000ffff0d7224 */ /* 0x000fe200078e00ff */
[----:B------:R-:W1:Y:S01]  /*5d20*/  LDCU.64 UR6, c[0x4][0x80] ;  /* 0x01001000ff0677ac */ /* 0x000e620008000a00 */
[----:B------:R-:W3:Y:S01]  /*5d30*/  LDC.64 R2, c[0x4][R3] ;  /* 0x0100000003027b82 */ /* 0x000ee20000000a00 */
[----:B------:R-:W5:Y:S01]  /*5d40*/  LDCU.64 UR4, c[0x4][0x18] ;  /* 0x01000300ff0477ac */ /* 0x000f620008000a00 */
[----:B--2---:R-:W-:Y:S01]  /*5d50*/  MOV R5, UR9 ;  /* 0x0000000900057c02 */ /* 0x004fe20008000f00 */
[----:B------:R-:W-:Y:S01]  /*5d60*/  IMAD.U32 R4, RZ, RZ, UR8 ;  /* 0x00000008ff047e24 */ /* 0x000fe2000f8e00ff */
[----:B-1----:R-:W-:Y:S01]  /*5d70*/  MOV R7, UR7 ;  /* 0x0000000700077c02 */ /* 0x002fe20008000f00 */
[----:B------:R-:W-:Y:S01]  /*5d80*/  IMAD.U32 R6, RZ, RZ, UR6 ;  /* 0x00000006ff067e24 */ /* 0x000fe2000f8e00ff */
[----:B-----5:R-:W-:Y:S01]  /*5d90*/  MOV R11, UR5 ;  /* 0x00000005000b7c02 */ /* 0x020fe20008000f00 */
[----:B------:R-:W-:Y:S02]  /*5da0*/  IMAD.U32 R10, RZ, RZ, UR4 ;  /* 0x00000004ff0a7e24 */ /* 0x000fe4000f8e00ff */
[----:B------:R-:W-:Y:S07]  /*5db0*/  LEPC R20, `(.L_x_98) ;  /* 0x000000001014794e */ /* 0x000fee0000000000 */
[----:B---34-:R-:W-:Y:S05]  /*5dc0*/  CALL.ABS.NOINC R2 ;  /* 0x0000000002007343 */ /* 0x018fea0003c00000 */
.L_x_98:
[----:B------:R-:W-:Y:S01]  /*5dd0*/  F2FP.F16.E5M2.UNPACK_B R4, R81 ;  /* 0x00000051ff04723e */ /* 0x000fe200020004ff */
[----:B------:R-:W-:Y:S05]  /*5de0*/  WARPSYNC.ALL ;  /* 0x0000000000007948 */ /* 0x000fea0003800000 */
[----:B------:R-:W-:Y:S01]  /*5df0*/  R2UR UR4, R48 ;  /* 0x00000000300472ca */ /* 0x000fe200000e0000 */
[--C-:B------:R-:W-:Y:S01]  /*5e00*/  HADD2.F32 R53, -RZ, R4.reuse.H0_H0 ;  /* 0x20000004ff357230 */ /* 0x100fe20000004100 */
[-C--:B-1----:R-:W-:Y:S01]  /*5e10*/  F2FP.F16.E5M2.UNPACK_B R3, R80.reuse ;  /* 0x00000050ff03723e */ /* 0x082fe200020004ff */
[----:B------:R-:W-:Y:S01]  /*5e20*/  HADD2.F32 R54, -RZ, R4.H1_H1 ;  /* 0x30000004ff367230 */ /* 0x000fe20000004100 */
[----:B------:R-:W-:Y:S01]  /*5e30*/  F2FP.F16.E5M2.UNPACK_B R0, R80.H1 ;  /* 0x00000050ff00723e */ /* 0x000fe200030004ff */
[----:B------:R-:W-:Y:S01]  /*5e40*/  BSSY.RECONVERGENT B0, `(.L_x_99) ;  /* 0x0000099000007945 */ /* 0x000fe20003800200 */
[----:B------:R-:W-:Y:S01]  /*5e50*/  F2FP.F16.E5M2.UNPACK_B R64, R83.H1 ;  /* 0x00000053ff40723e */ /* 0x000fe200030004ff */
[--C-:B------:R-:W-:Y:S01]  /*5e60*/  HADD2.F32 R2, -RZ, R3.reuse.H0_H0 ;  /* 0x20000003ff027230 */ /* 0x100fe20000004100 */
[----:B----4-:R-:W-:Y:S01]  /*5e70*/  F2FP.F16.E5M2.UNPACK_B R74, R86 ;  /* 0x00000056ff4a723e */ /* 0x010fe200020004ff */
[----:B------:R-:W-:Y:S01]  /*5e80*/  HADD2.F32 R50, -RZ, R3.H1_H1 ;  /* 0x30000003ff327230 */ /* 0x000fe20000004100 */
[----:B------:R-:W-:Y:S01]  /*5e90*/  F2FP.F16.E5M2.UNPACK_B R3, R81.H1 ;  /* 0x00000051ff03723e */ /* 0x000fe200030004ff */
[--C-:B------:R-:W-:Y:S01]  /*5ea0*/  HADD2.F32 R51, -RZ, R0.reuse.H0_H0 ;  /* 0x20000000ff337230 */ /* 0x100fe20000004100 */
[----:B------:R-:W-:Y:S01]  /*5eb0*/  IADD3 R114, PT, PT, R100, UR49, RZ ;  /* 0x0000003164727c10 */ /* 0x000fe2000fffe0ff */
[----:B------:R-:W-:Y:S01]  /*5ec0*/  HADD2.F32 R52, -RZ, R0.H1_H1 ;  /* 0x30000000ff347230 */ /* 0x000fe20000004100 */
[----:B------:R-:W-:Y:S01]  /*5ed0*/  LDTM.16dp32bit_t0_t15.x32 R4, tmem[UR4] ;  /* 0x00000004000479ee */ /* 0x000fe20008a80000 */
[----:B------:R-:W1:Y:S01]  /*5ee0*/  LDTM.16dp32bit_t16_t31.x32 R4, tmem[UR4+0x20] ;  /* 0x00002004000479ee */ /* 0x000e620008aa0000 */
[-C--:B------:R-:W-:Y:S01]  /*5ef0*/  F2FP.F16.E5M2.UNPACK_B R0, R82.reuse ;  /* 0x00000052ff00723e */ /* 0x080fe200020004ff */
[--C-:B------:R-:W-:Y:S01]  /*5f00*/  HADD2.F32 R55, -RZ, R3.reuse.H0_H0 ;  /* 0x20000003ff377230 */ /* 0x100fe20000004100 */
[----:B------:R-:W-:Y:S01]  /*5f10*/  SHF.L.U32 R117, R102, 0x4, RZ ;  /* 0x0000000466757819 */ /* 0x000fe200000006ff */
[----:B------:R-:W-:Y:S01]  /*5f20*/  HADD2.F32 R56, -RZ, R3.H1_H1 ;  /* 0x30000003ff387230 */ /* 0x000fe20000004100 */
[----:B------:R-:W-:Y:S01]  /*5f30*/  F2FP.F16.E5M2.UNPACK_B R3, R82.H1 ;  /* 0x00000052ff03723e */ /* 0x000fe200030004ff */
[--C-:B------:R-:W-:Y:S01]  /*5f40*/  HADD2.F32 R57, -RZ, R0.reuse.H0_H0 ;  /* 0x20000000ff397230 */ /* 0x100fe20000004100 */
[----:B------:R-:W-:Y:S01]  /*5f50*/  IADD3 R114, PT, PT, R114, R117, RZ ;  /* 0x0000007572727210 */ /* 0x000fe20007ffe0ff */
[----:B------:R-:W-:Y:S01]  /*5f60*/  HADD2.F32 R58, -RZ, R0.H1_H1 ;  /* 0x30000000ff3a7230 */ /* 0x000fe20000004100 */
[----:B------:R-:W-:Y:S01]  /*5f70*/  F2FP.F16.E5M2.UNPACK_B R0, R83 ;  /* 0x00000053ff00723e */ /* 0x000fe200020004ff */
[--C-:B------:R-:W-:Y:S01]  /*5f80*/  HADD2.F32 R59, -RZ, R3.reuse.H0_H0 ;  /* 0x20000003ff3b7230 */ /* 0x100fe20000004100 */
[----:B------:R-:W-:Y:S01]  /*5f90*/  ISETP.NE.AND P0, PT, R110, RZ, PT ;  /* 0x000000ff6e00720c */ /* 0x000fe20003f05270 */
[----:B------:R-:W-:Y:S01]  /*5fa0*/  HADD2.F32 R60, -RZ, R3.H1_H1 ;  /* 0x30000003ff3c7230 */ /* 0x000fe20000004100 */
[-C--:B------:R-:W-:Y:S01]  /*5fb0*/  F2FP.F16.E5M2.UNPACK_B R3, R84.reuse ;  /* 0x00000054ff03723e */ /* 0x080fe200020004ff */
[--C-:B------:R-:W-:Y:S01]  /*5fc0*/  HADD2.F32 R61, -RZ, R0.reuse.H0_H0 ;  /* 0x20000000ff3d7230 */ /* 0x100fe20000004100 */
[----:B------:R-:W-:Y:S01]  /*5fd0*/  ISETP.NE.AND P6, PT, R118, RZ, PT ;  /* 0x000000ff7600720c */ /* 0x000fe20003fc5270 */
[----:B------:R-:W-:Y:S01]  /*5fe0*/  HADD2.F32 R62, -RZ, R0.H1_H1 ;  /* 0x30000000ff3e7230 */ /* 0x000fe20000004100 */
[----:B------:R-:W-:Y:S01]  /*5ff0*/  F2FP.F16.E5M2.UNPACK_B R0, R84.H1 ;  /* 0x00000054ff00723e */ /* 0x000fe200030004ff */
[--C-:B------:R-:W-:Y:S02]  /*6000*/  HADD2.F32 R65, -RZ, R3.reuse.H0_H0 ;  /* 0x20000003ff417230 */ /* 0x100fe40000004100 */
[----:B------:R-:W-:Y:S01]  /*6010*/  HADD2.F32 R66, -RZ, R3.H1_H1 ;  /* 0x30000003ff427230 */ /* 0x000fe20000004100 */
[-C--:B------:R-:W-:Y:S01]  /*6020*/  F2FP.F16.E5M2.UNPACK_B R3, R85.reuse ;  /* 0x00000055ff03723e */ /* 0x080fe200020004ff */
[--C-:B------:R-:W-:Y:S02]  /*6030*/  HADD2.F32 R67, -RZ, R0.reuse.H0_H0 ;  /* 0x20000000ff437230 */ /* 0x100fe40000004100 */
[----:B------:R-:W-:Y:S01]  /*6040*/  HADD2.F32 R68, -RZ, R0.H1_H1 ;  /* 0x30000000ff447230 */ /* 0x000fe20000004100 */
[----:B------:R-:W-:Y:S01]  /*6050*/  F2FP.F16.E5M2.UNPACK_B R0, R85.H1 ;  /* 0x00000055ff00723e */ /* 0x000fe200030004ff */
[--C-:B------:R-:W-:Y:S02]  /*6060*/  HADD2.F32 R69, -RZ, R3.reuse.H0_H0 ;  /* 0x20000003ff457230 */ /* 0x100fe40000004100 */
[C---:B-1----:R-:W-:Y:S01]  /*6070*/  FMUL R7, R47.reuse, R7 ;  /* 0x000000072f077220 */ /* 0x042fe20000400000 */
[----:B------:R-:W-:Y:S01]  /*6080*/  HADD2.F32 R70, -RZ, R3.H1_H1 ;  /* 0x30000003ff467230 */ /* 0x000fe20000004100 */
[----:B------:R-:W-:Y:S01]  /*6090*/  F2FP.F16.E5M2.UNPACK_B R3, R86.H1 ;  /* 0x00000056ff03723e */ /* 0x000fe200030004ff */
[--C-:B------:R-:W-:Y:S02]  /*60a0*/  HADD2.F32 R71, -RZ, R0.reuse.H0_H0 ;  /* 0x20000000ff477230 */ /* 0x100fe40000004100 */
[----:B------:R-:W-:Y:S02]  /*60b0*/  HADD2.F32 R72, -RZ, R0.H1_H1 ;  /* 0x30000000ff487230 */ /* 0x000fe40000004100 */
[----:B------:R-:W-:Y:S01]  /*60c0*/  FMUL R0, R47, R4 ;  /* 0x000000042f007220 */ /* 0x000fe20000400000 */
[--C-:B------:R-:W-:Y:S01]  /*60d0*/  HADD2.F32 R73, -RZ, R74.reuse.H0_H0 ;  /* 0x2000004aff497230 */ /* 0x100fe20000004100 */
[----:B------:R-:W-:Y:S01]  /*60e0*/  F2FP.F16.E5M2.UNPACK_B R4, R87 ;  /* 0x00000057ff04723e */ /* 0x000fe200020004ff */
[----:B------:R-:W-:Y:S02]  /*60f0*/  HADD2.F32 R74, -RZ, R74.H1_H1 ;  /* 0x3000004aff4a7230 */ /* 0x000fe40000004100 */
[----:B------:R-:W-:Y:S01]  /*6100*/  FFMA R0, R49, R2, R0 ;  /* 0x0000000231007223 */ /* 0x000fe20000000000 */
[----:B------:R-:W-:Y:S01]  /*6110*/  FMUL R2, R47, R5 ;  /* 0x000000052f027220 */ /* 0x000fe20000400000 */
[--C-:B------:R-:W-:Y:S01]  /*6120*/  HADD2.F32 R75, -RZ, R3.reuse.H0_H0 ;  /* 0x20000003ff4b7230 */ /* 0x100fe20000004100 */
[----:B------:R-:W-:Y:S01]  /*6130*/  F2FP.F16.E5M2.UNPACK_B R5, R87.H1 ;  /* 0x00000057ff05723e */ /* 0x000fe200030004ff */
[----:B------:R-:W-:Y:S02]  /*6140*/  HADD2.F32 R76, -RZ, R3.H1_H1 ;  /* 0x30000003ff4c7230 */ /* 0x000fe40000004100 */
[----:B------:R-:W-:Y:S01]  /*6150*/  FFMA R2, R49, R50, R2 ;  /* 0x0000003231027223 */ /* 0x000fe20000000002 */
[--C-:B------:R-:W-:Y:S02]  /*6160*/  HADD2.F32 R50, -RZ, R4.reuse.H0_H0 ;  /* 0x20000004ff327230 */ /* 0x100fe40000004100 */
[C---:B------:R-:W-:Y:S01]  /*6170*/  FMUL R3, R47.reuse, R6 ;  /* 0x000000062f037220 */ /* 0x040fe20000400000 */
[--C-:B------:R-:W-:Y:S02]  /*6180*/  HADD2.F32 R77, -RZ, R5.reuse.H1_H1 ;  /* 0x30000005ff4d7230 */ /* 0x100fe40000004100 */
[C---:B------:R-:W-:Y:S01]  /*6190*/  FMUL R6, R47.reuse, R11 ;  /* 0x0000000b2f067220 */ /* 0x040fe20000400000 */
[----:B------:R-:W-:Y:S01]  /*61a0*/  FMUL R11, R47, R16 ;  /* 0x000000102f0b7220 */ /* 0x000fe20000400000 */
[C---:B------:R-:W-:Y:S01]  /*61b0*/  FFMA R3, R49.reuse, R51, R3 ;  /* 0x0000003331037223 */ /* 0x040fe20000000003 */
[----:B------:R-:W-:Y:S01]  /*61c0*/  FFMA R7, R49, R52, R7 ;  /* 0x0000003431077223 */ /* 0x000fe20000000007 */
[----:B------:R-:W-:Y:S02]  /*61d0*/  HADD2.F32 R51, -RZ, R4.H1_H1 ;  /* 0x30000004ff337230 */ /* 0x000fe40000004100 */
[C---:B------:R-:W-:Y:S01]  /*61e0*/  FMUL R4, R47.reuse, R9 ;  /* 0x000000092f047220 */ /* 0x040fe20000400000 */
[----:B------:R-:W-:Y:S02]  /*61f0*/  HADD2.F32 R52, -RZ, R5.H0_H0 ;  /* 0x20000005ff347230 */ /* 0x000fe40000004100 */
[----:B------:R-:W-:Y:S01]  /*6200*/  FMUL R16, R47, R21 ;  /* 0x000000152f107220 */ /* 0x000fe20000400000 */
[----:B------:R-:W-:Y:S01]  /*6210*/  F2FP.SATFINITE.E5M2.F32.PACK_AB_MERGE_C R78, R7, R3, RZ ;  /* 0x00000003074e723e */ /* 0x000fe200048060ff */
[C---:B------:R-:W-:Y:S01]  /*6220*/  FMUL R3, R47.reuse, R8 ;  /* 0x000000082f037220 */ /* 0x040fe20000400000 */
[C---:B------:R-:W-:Y:S01]  /*6230*/  FMUL R7, R47.reuse, R12 ;  /* 0x0000000c2f077220 */ /* 0x040fe20000400000 */
[C---:B------:R-:W-:Y:S01]  /*6240*/  FMUL R8, R47.reuse, R13 ;  /* 0x0000000d2f087220 */ /* 0x040fe20000400000 */
[----:B------:R-:W-:Y:S01]  /*6250*/  FMUL R12, R47, R17 ;  /* 0x000000112f0c7220 */ /* 0x000fe20000400000 */
[C---:B------:R-:W-:Y:S01]  /*6260*/  FFMA R3, R49.reuse, R53, R3 ;  /* 0x0000003531037223 */ /* 0x040fe20000000003 */
[----:B------:R-:W-:Y:S01]  /*6270*/  FFMA R4, R49, R54, R4 ;  /* 0x0000003631047223 */ /* 0x000fe20000000004 */
[C---:B------:R-:W-:Y:S01]  /*6280*/  FMUL R5, R47.reuse, R10 ;  /* 0x0000000a2f057220 */ /* 0x040fe20000400000 */
[C---:B------:R-:W-:Y:S01]  /*6290*/  FMUL R9, R47.reuse, R14 ;  /* 0x0000000e2f097220 */ /* 0x040fe20000400000 */
[C---:B------:R-:W-:Y:S01]  /*62a0*/  FMUL R10, R47.reuse, R15 ;  /* 0x0000000f2f0a7220 */ /* 0x040fe20000400000 */
[----:B------:R-:W-:Y:S01]  /*62b0*/  FMUL R15, R47, R20 ;  /* 0x000000142f0f7220 */ /* 0x000fe20000400000 */
[C---:B------:R-:W-:Y:S01]  /*62c0*/  FFMA R5, R49.reuse, R55, R5 ;  /* 0x0000003731057223 */ /* 0x040fe20000000005 */
[C---:B------:R-:W-:Y:S01]  /*62d0*/  FFMA R6, R49.reuse, R56, R6 ;  /* 0x0000003831067223 */ /* 0x040fe20000000006 */
[C---:B------:R-:W-:Y:S01]  /*62e0*/  FFMA R7, R49.reuse, R57, R7 ;  /* 0x0000003931077223 */ /* 0x040fe20000000007 */
[C---:B------:R-:W-:Y:S01]  /*62f0*/  FFMA R8, R49.reuse, R58, R8 ;  /* 0x0000003a31087223 */ /* 0x040fe20000000008 */
[--C-:B------:R-:W-:Y:S02]  /*6300*/  HADD2.F32 R63, -RZ, R64.reuse.H0_H0 ;  /* 0x20000040ff3f7230 */ /* 0x100fe40000004100 */
[C---:B------:R-:W-:Y:S01]  /*6310*/  FFMA R9, R49.reuse, R59, R9 ;  /* 0x0000003b31097223 */ /* 0x040fe20000000009 */
[----:B------:R-:W-:Y:S01]  /*6320*/  F2FP.SATFINITE.E5M2.F32.PACK_AB_MERGE_C R5, R6, R5, RZ ;  /* 0x000000050605723e */ /* 0x000fe200048060ff */
[C---:B------:R-:W-:Y:S01]  /*6330*/  FFMA R10, R49.reuse, R60, R10 ;  /* 0x0000003c310a7223 */ /* 0x040fe2000000000a */
[C---:B------:R-:W-:Y:S01]  /*6340*/  FFMA R11, R49.reuse, R61, R11 ;  /* 0x0000003d310b7223 */ /* 0x040fe2000000000b */
[----:B------:R-:W-:Y:S01]  /*6350*/  FFMA R12, R49, R62, R12 ;  /* 0x0000003e310c7223 */ /* 0x000fe2000000000c */
[C---:B------:R-:W-:Y:S01]  /*6360*/  FMUL R20, R47.reuse, R25 ;  /* 0x000000192f147220 */ /* 0x040fe20000400000 */
[C---:B------:R-:W-:Y:S01]  /*6370*/  FMUL R25, R47.reuse, R30 ;  /* 0x0000001e2f197220 */ /* 0x040fe20000400000 */
[C---:B------:R-:W-:Y:S01]  /*6380*/  FMUL R30, R47.reuse, R35 ;  /* 0x000000232f1e7220 */ /* 0x040fe20000400000 */
[----:B------:R-:W-:Y:S01]  /*6390*/  F2FP.SATFINITE.E5M2.F32.PACK_AB_MERGE_C R9, R10, R9, RZ ;  /* 0x000000090a09723e */ /* 0x000fe200048060ff */
[----:B------:R-:W-:Y:S02]  /*63a0*/  HADD2.F32 R64, -RZ, R64.H1_H1 ;  /* 0x30000040ff407230 */ /* 0x000fe40000004100 */
[C---:B------:R-:W-:Y:S01]  /*63b0*/  FMUL R13, R47.reuse, R18 ;  /* 0x000000122f0d7220 */ /* 0x040fe20000400000 */
[C---:B------:R-:W-:Y:S01]  /*63c0*/  FMUL R14, R47.reuse, R19 ;  /* 0x000000132f0e7220 */ /* 0x040fe20000400000 */
[C---:B------:R-:W-:Y:S01]  /*63d0*/  FMUL R17, R47.reuse, R22 ;  /* 0x000000162f117220 */ /* 0x040fe20000400000 */
[----:B------:R-:W-:Y:S01]  /*63e0*/  FMUL R18, R47, R23 ;  /* 0x000000172f127220 */ /* 0x000fe20000400000 */
[C---:B------:R-:W-:Y:S01]  /*63f0*/  FFMA R13, R49.reuse, R63, R13 ;  /* 0x0000003f310d7223 */ /* 0x040fe2000000000d */
[C---:B------:R-:W-:Y:S01]  /*6400*/  FFMA R14, R49.reuse, R64, R14 ;  /* 0x00000040310e7223 */ /* 0x040fe2000000000e */
[----:B------:R-:W-:Y:S01]  /*6410*/  FFMA R15, R49, R65, R15 ;  /* 0x00000041310f7223 */ /* 0x000fe2000000000f */
[----:B------:R-:W-:Y:S01]  /*6420*/  FMUL R19, R47, R24 ;  /* 0x000000182f137220 */ /* 0x000fe20000400000 */
[C---:B------:R-:W-:Y:S01]  /*6430*/  FFMA R16, R49.reuse, R66, R16 ;  /* 0x0000004231107223 */ /* 0x040fe20000000010 */
[----:B------:R-:W-:Y:S01]  /*6440*/  FFMA R17, R49, R67, R17 ;  /* 0x0000004331117223 */ /* 0x000fe20000000011 */
[----:B------:R-:W-:Y:S01]  /*6450*/  F2FP.SATFINITE.E5M2.F32.PACK_AB_MERGE_C R13, R14, R13, RZ ;  /* 0x0000000d0e0d723e */ /* 0x000fe200048060ff */
[C---:B------:R-:W-:Y:S01]  /*6460*/  FMUL R21, R47.reuse, R26 ;  /* 0x0000001a2f157220 */ /* 0x040fe20000400000 */
[----:B------:R-:W-:Y:S01]  /*6470*/  FMUL R22, R47, R27 ;  /* 0x0000001b2f167220 */ /* 0x000fe20000400000 */
[C---:B------:R-:W-:Y:S01]  /*6480*/  FFMA R18, R49.reuse, R68, R18 ;  /* 0x0000004431127223 */ /* 0x040fe20000000012 */
[----:B------:R-:W-:Y:S01]  /*6490*/  FFMA R19, R49, R69, R19 ;  /* 0x0000004531137223 */ /* 0x000fe20000000013 */
[----:B------:R-:W-:Y:S01]  /*64a0*/  FMUL R23, R47, R28 ;  /* 0x0000001c2f177220 */ /* 0x000fe20000400000 */
[----:B------:R-:W-:Y:S01]  /*64b0*/  FFMA R20, R49, R70, R20 ;  /* 0x0000004631147223 */ /* 0x000fe20000000014 */
[----:B------:R-:W-:Y:S01]  /*64c0*/  FMUL R24, R47, R29 ;  /* 0x0000001d2f187220 */ /* 0x000fe20000400000 */
[C---:B------:R-:W-:Y:S01]  /*64d0*/  FFMA R21, R49.reuse, R71, R21 ;  /* 0x0000004731157223 */ /* 0x040fe20000000015 */
[----:B------:R-:W-:Y:S01]  /*64e0*/  FFMA R22, R49, R72, R22 ;  /* 0x0000004831167223 */ /* 0x000fe20000000016 */
[C---:B------:R-:W-:Y:S01]  /*64f0*/  FMUL R26, R47.reuse, R31 ;  /* 0x0000001f2f1a7220 */ /* 0x040fe20000400000 */
[----:B------:R-:W-:Y:S01]  /*6500*/  FMUL R27, R47, R32 ;  /* 0x000000202f1b7220 */ /* 0x000fe20000400000 */
[----:B------:R-:W-:Y:S01]  /*6510*/  FFMA R23, R49, R73, R23 ;  /* 0x0000004931177223 */ /* 0x000fe20000000017 */
[----:B------:R-:W-:Y:S01]  /*6520*/  FMUL R28, R47, R33 ;  /* 0x000000212f1c7220 */ /* 0x000fe20000400000 */
[----:B------:R-:W-:Y:S01]  /*6530*/  FFMA R24, R49, R74, R24 ;  /* 0x0000004a31187223 */ /* 0x000fe20000000018 */
[----:B------:R-:W-:Y:S01]  /*6540*/  FMUL R29, R47, R34 ;  /* 0x000000222f1d7220 */ /* 0x000fe20000400000 */
[C---:B------:R-:W-:Y:S01]  /*6550*/  FFMA R25, R49.reuse, R75, R25 ;  /* 0x0000004b31197223 */ /* 0x040fe20000000019 */
[C---:B------:R-:W-:Y:S01]  /*6560*/  FFMA R26, R49.reuse, R76, R26 ;  /* 0x0000004c311a7223 */ /* 0x040fe2000000001a */
[C---:B------:R-:W-:Y:S01]  /*6570*/  FFMA R27, R49.reuse, R50, R27 ;  /* 0x00000032311b7223 */ /* 0x040fe2000000001b */
[C---:B------:R-:W-:Y:S01]  /*6580*/  FFMA R28, R49.reuse, R51, R28 ;  /* 0x00000033311c7223 */ /* 0x040fe2000000001c */
[----:B------:R-:W-:Y:S01]  /*6590*/  F2FP.SATFINITE.E5M2.F32.PACK_AB_MERGE_C R17, R18, R17, RZ ;  /* 0x000000111211723e */ /* 0x000fe200048060ff */
[C---:B------:R-:W-:Y:S01]  /*65a0*/  FFMA R29, R49.reuse, R52, R29 ;  /* 0x00000034311d7223 */ /* 0x040fe2000000001d */
[----:B------:R-:W-:Y:S01]  /*65b0*/  F2FP.SATFINITE.E5M2.F32.PACK_AB_MERGE_C R21, R22, R21, RZ ;  /* 0x000000151615723e */ /* 0x000fe200048060ff */
[----:B------:R-:W-:Y:S01]  /*65c0*/  FFMA R30, R49, R77, R30 ;  /* 0x0000004d311e7223 */ /* 0x000fe2000000001e */
[----:B------:R-:W-:Y:S02]  /*65d0*/  F2FP.SATFINITE.E5M2.F32.PACK_AB_MERGE_C R32, R2, R0, R78 ;  /* 0x000000000220723e */ /* 0x000fe4000480604e */
[----:B------:R-:W-:Y:S02]  /*65e0*/  F2FP.SATFINITE.E5M2.F32.PACK_AB_MERGE_C R33, R4, R3, R5 ;  /* 0x000000030421723e */ /* 0x000fe40004806005 */
[----:B------:R-:W-:Y:S02]  /*65f0*/  F2FP.SATFINITE.E5M2.F32.PACK_AB_MERGE_C R34, R8, R7, R9 ;  /* 0x000000070822723e */ /* 0x000fe40004806009 */
[----:B------:R-:W-:Y:S02]  /*6600*/  F2FP.SATFINITE.E5M2.F32.PACK_AB_MERGE_C R35, R12, R11, R13 ;  /* 0x0000000b0c23723e */ /* 0x000fe4000480600d */
[----:B------:R-:W-:Y:S02]  /*6610*/  F2FP.SATFINITE.E5M2.F32.PACK_AB_MERGE_C R16, R16, R15, R17 ;  /* 0x0000000f1010723e */ /* 0x000fe40004806011 */
[----:B------:R-:W-:Y:S01]  /*6620*/  F2FP.SATFINITE.E5M2.F32.PACK_AB_MERGE_C R17, R20, R19, R21 ;  /* 0x000000131411723e */ /* 0x000fe20004806015 */
[----:B------:R1:W-:Y:S01]  /*6630*/  STS.128 [R100+UR49+0x4200], R32 ;  /* 0x0042002064007988 */ /* 0x0003e20008000c31 */
[----:B------:R-:W-:Y:S02]  /*6640*/  F2FP.SATFINITE.E5M2.F32.PACK_AB_MERGE_C R18, R26, R25, RZ ;  /* 0x000000191a12723e */ /* 0x000fe400048060ff */
[----:B------:R-:W-:Y:S02]  /*6650*/  F2FP.SATFINITE.E5M2.F32.PACK_AB_MERGE_C R19, R30, R29, RZ ;  /* 0x0000001d1e13723e */ /* 0x000fe400048060ff */
[----:B------:R-:W-:Y:S02]  /*6660*/  F2FP.SATFINITE.E5M2.F32.PACK_AB_MERGE_C R18, R24, R23, R18 ;  /* 0x000000171812723e */ /* 0x000fe40004806012 */
[----:B------:R-:W-:Y:S02]  /*6670*/  F2FP.SATFINITE.E5M2.F32.PACK_AB_MERGE_C R19, R28, R27, R19 ;  /* 0x0000001b1c13723e */ /* 0x000fe40004806013 */
[----:B------:R-:W-:Y:S02]  /*6680*/  LEA R0, R105, UR49, 0x3 ;  /* 0x0000003169007c11 */ /* 0x000fe4000f8e18ff */
[----:B------:R-:W-:Y:S01]  /*6690*/  @P6 SHF.L.U32 R2, R104, 0x1f, RZ ;  /* 0x0000001f68026819 */ /* 0x000fe200000006ff */
[----:B------:R1:W-:Y:S01]  /*66a0*/  STS.128 [R114+0x4210], R16 ;  /* 0x0042101072007388 */ /* 0x0003e20000000c00 */
[----:B------:R-:W-:Y:S01]  /*66b0*/  @!PT LDS RZ, [RZ] ;  /* 0x00000000fffff984 */ /* 0x000fe20000000800 */
[----:B------:R-:W-:Y:S01]  /*66c0*/  @!PT LDS RZ, [RZ] ;  /* 0x00000000fffff984 */ /* 0x000fe20000000800 */
[----:B------:R-:W-:Y:S01]  /*66d0*/  @!PT LDS RZ, [RZ] ;  /* 0x00000000fffff984 */ /* 0x000fe20000000800 */
[----:B------:R-:W-:Y:S01]  /*66e0*/  @!PT LDS RZ, [RZ] ;  /* 0x00000000fffff984 */ /* 0x000fe20000000800 */
[----:B------:R2:W-:Y:S07]  /*66f0*/  MEMBAR.ALL.CTA ;  /* 0x0000000000007992 */ /* 0x0005ee0000008000 */
[----:B--2---:R-:W2:Y:S02]  /*6700*/  FENCE.VIEW.ASYNC.S ;  /* 0x00000000000073c6 */ /* 0x004ea40000000000 */
[----:B--2---:R-:W-:Y:S06]  /*6710*/  BAR.SYNC.DEFER_BLOCKING 0x1, 0x80 ;  /* 0x0042000000007b1d */ /* 0x004fec0000010000 */
[----:B------:R-:W-:Y:S05]  /*6720*/  @P0 BRA `(.L_x_100) ;  /* 0x0000000000280947 */ /* 0x000fea0003800000 */
[----:B------:R-:W-:Y:S02]  /*6730*/  UIADD3 UR4, UPT, UPT, UR49, 0x4200, URZ ;  /* 0x0000420031047890 */ /* 0x000fe4000fffe0ff */
[----:B------:R-:W-:Y:S01]  /*6740*/  UIADD3 UR6, UP0, UPT, UR52, 0x680, URZ ;  /* 0x0000068034067890 */ /* 0x000fe2000ff1e0ff */
[----:B------:R-:W-:Y:S03]  /*6750*/  UMOV UR43, UR36 ;  /* 0x00000024002b7c82 */ /* 0x000fe60008000000 */
[----:B------:R-:W-:Y:S01]  /*6760*/  MOV R109, UR4 ;  /* 0x00000004006d7c02 */ /* 0x000fe20008000f00 */
[----:B------:R-:W-:Y:S03]  /*6770*/  UIADD3.X UR7, UPT, UPT, URZ, UR53, URZ, UP0, !UPT ;  /* 0x00000035ff077290 */ /* 0x000fe600087fe4ff */
[----:B------:R-:W-:Y:S11]  /*6780*/  R2UR UR40, R109 ;  /* 0x000000006d2872ca */ /* 0x000ff600000e0000 */
[----:B------:R-:W-:Y:S02]  /*6790*/  @!UPT UIADD3 URZ, UPT, UPT, URZ, URZ, URZ ;  /* 0x000000fffffff290 */ /* 0x000fe4000fffe0ff */
[----:B------:R2:W-:Y:S01]  /*67a0*/  UTMASTG.3D [UR40], [UR6] ;  /* 0x00000028060073b5 */ /* 0x0005e20008010000 */
[----:B------:R0:W-:Y:S01]  /*67b0*/  UTMACMDFLUSH ;  /* 0x00000000000079b7 */ /* 0x0001e20000000000 */
[----:B--2---:R-:W-:Y:S04]  /*67c0*/  DEPBAR.LE SB0, 0x1 ;  /* 0x000080400000791a */ /* 0x004fe80000000000 */
.L_x_100:
[----:B------:R-:W-:Y:S05]  /*67d0*/  BSYNC.RECONVERGENT B0 ;  /* 0x0000000000007941 */ /* 0x000fea0003800200 */
.L_x_99:
[----:B------:R-:W-:Y:S06]  /*67e0*/  BAR.SYNC.DEFER_BLOCKING 0x1, 0x80 ;  /* 0x0042000000007b1d */ /* 0x000fec0000010000 */
[----:B------:R-:W2:Y:S01]  /*67f0*/  @P6 SYNCS.PHASECHK.TRANS64.TRYWAIT P0, [R0+URZ+0x50], R2 ;  /* 0x00005002000065a7 */ /* 0x000ea200080011ff */
[----:B------:R-:W-:Y:S01]  /*6800*/  BSSY B1, `(.L_x_101) ;  /* 0x0000021000017945 */ /* 0x000fe20003800000 */
[----:B--2---:R-:W-:Y:S03]  /*6810*/  @P6 SEL R115, RZ, 0x1, !P0 ;  /* 0x00000001ff736807 */ /* 0x004fe60004000000 */
[----:B------:R-:W-:Y:S05]  /*6820*/  @!P6 BRA `(.L_x_102) ;  /* 0x000000000078e947 */ /* 0x000fea0003800000 */
[----:B------:R-:W-:Y:S01]  /*6830*/  ISETP.NE.AND P1, PT, R116, RZ, PT ;  /* 0x000000ff7400720c */ /* 0x000fe20003f25270 */
[----:B------:R-:W-:Y:S01]  /*6840*/  BSSY B0, `(.L_x_103) ;  /* 0x0000009000007945 */ /* 0x000fe20003800000 */
[----:B------:R-:W-:Y:S11]  /*6850*/  ISETP.NE.AND P0, PT, R115, RZ, PT ;  /* 0x000000ff7300720c */ /* 0x000ff60003f05270 */
[----:B------:R-:W-:Y:S05]  /*6860*/  @P1 IMAD R2, R105, 0x1000, R100 ;  /* 0x0000100069021824 */ /* 0x000fea00078e0264 */
[----:B------:R-:W-:Y:S05]  /*6870*/  @P1 IADD3 R4, PT, PT, R2, UR49, RZ ;  /* 0x0000003102041c10 */ /* 0x000fea000fffe0ff */
[----:B------:R-:W-:Y:S01]  /*6880*/  @P1 IMAD.IADD R4, R4, 0x1, R117 ;  /* 0x0000000104041824 */ /* 0x000fe200078e0275 */
[----:B------:R-:W-:Y:S06]  /*6890*/  @P0 BRA `(.L_x_104) ;  /* 0x00000000000c0947 */ /* 0x000fec0003800000 */
[----:B------:R-:W-:Y:S04]  /*68a0*/  SHF.L.U32 R3, R104, 0x1f, RZ ;  /* 0x0000001f68037819 */ /* 0x000fe800000006ff */
[----:B------:R-:W2:Y:S02]  /*68b0*/  SYNCS.PHASECHK.TRANS64.TRYWAIT P0, [R0+URZ+0x50], R3 ;  /* 0x00005003000075a7 */ /* 0x000ea400080011ff */
[----:B--2---:R-:W-:Y:S05]  /*68c0*/  @!P0 BRA `(.L_x_105) ;  /* 0x0000003000e48947 */ /* 0x004fea0003800000 */
.L_x_104:
[----:B------:R-:W-:Y:S05]  /*68d0*/  BSYNC B0 ;  /* 0x0000000000007941 */ /* 0x000fea0003800000 */
.L_x_103:
[----:B------:R-:W-:Y:S01]  /*68e0*/  ISETP.NE.AND P0, PT, R116, RZ, PT ;  /* 0x000000ff7400720c */ /* 0x000fe20003f05270 */
[----:B------:R-:W-:Y:S11]  /*68f0*/  VIADD R105, R105, 0x1 ;  /* 0x0000000169697836 */ /* 0x000ff60000000000 */
[----:B------:R-:W-:Y:S01]  /*6900*/  @!UPT UIADD3 URZ, UPT, UPT, URZ, URZ, URZ ;  /* 0x000000fffffff290 */ /* 0x000fe2000fffe0ff */
[----:B------:R3:W4:Y:S04]  /*6910*/  @P0 LDS.128 R80, [R2+UR49+0x200] ;  /* 0x0002003102500984 */ /* 0x0007280008000c00 */
[----:B------:R1:W1:Y:S01]  /*6920*/  @P0 LDS.128 R84, [R4+0x210] ;  /* 0x0002100004540984 */ /* 0x0002620000000c00 */
        /* <DEDUP_REMOVED lines=8> */
[----:B---3--:R-:W-:Y:S02]  /*69b0*/  VIADD R2, R0, 0x70 ;  /* 0x0000007000027836 */ /* 0x008fe40000000000 */
[----:B--2---:R-:W-:Y:S05]  /*69c0*/  IMAD.U32 R0, RZ, RZ, UR37 ;  /* 0x00000025ff007e24 */ /* 0x004fea000f8e00ff */
[----:B------:R-:W-:Y:S04]  /*69d0*/  PRMT R0, R0, 0x654, R2 ;  /* 0x0000065400007816 */ /* 0x000fe80000000002 */
[----:B-----5:R2:W-:Y:S02]  /*69e0*/  SYNCS.ARRIVE.TRANS64.RED.A1T0 RZ, [R0+URZ], RZ ;  /* 0x000000ff00ff79a7 */ /* 0x0205e400081004ff */
[----:B--2---:R-:W-:Y:S04]  /*69f0*/  SEL R0, RZ, 0x1, P0 ;  /* 0x00000001ff007807 */ /* 0x004fe80000000000 */
[----:B-1--4-:R-:W-:Y:S02]  /*6a00*/  LOP3.LUT R104, R104, R0, RZ, 0x3c, !PT ;  /* 0x0000000068687212 */ /* 0x012fe400078e3cff */
.L_x_102:
[----:B------:R-:W-:Y:S05]  /*6a10*/  BSYNC B1 ;  /* 0x0000000000017941 */ /* 0x000fea0003800000 */
.L_x_101:
[----:B------:R-:W-:Y:S05]  /*6a20*/  VIADD R0, R48, 0x40 ;  /* 0x0000004030007836 */ /* 0x000fea0000000000 */
[----:B------:R-:W-:Y:S04]  /*6a30*/  SHF.R.U32.HI R0, RZ, 0x15, R0 ;  /* 0x00000015ff007819 */ /* 0x000fe80000011600 */
[----:B------:R-:W-:Y:S11]  /*6a40*/  LOP3.LUT P0, RZ, R0, 0x3, R101, 0x48, !PT ;  /* 0x0000000300ff7812 */ /* 0x000ff60007804865 */
[----:B------:R-:W-:Y:S02]  /*6a50*/  @!UPT UIADD3 URZ, UPT, UPT, URZ, URZ, URZ ;  /* 0x000000fffffff290 */ /* 0x000fe4000fffe0ff */
[----:B------:R-:W-:Y:S05]  /*6a60*/  @!P0 BRA `(.L_x_106) ;  /* 0x0000000000408947 */ /* 0x000fea0003800000 */
[----:B------:R-:W2:Y:S01]  /*6a70*/  LDCU.64 UR8, c[0x4][0x78] ;  /* 0x01000f00ff0877ac */ /* 0x000ea20008000a00 */
[----:B------:R-:W-:Y:S01]  /*6a80*/  MOV R3, 0x0 ;  /* 0x0000000000037802 */ /* 0x000fe20000000f00 */
[----:B------:R-:W-:Y:S02]  /*6a90*/  HFMA2 R12, -RZ, RZ, 0, 5.9604644775390625e-08 ;  /* 0x00000001ff0c7431 */ /* 0x000fe400000001ff */
[----:B------:R-:W-:Y:S02]  /*6aa0*/  IMAD.MOV.U32 R8, RZ, RZ, 0x192 ;  /* 0x00000192ff087424 */ /* 0x000fe400078e00ff */
[----:B------:R-:W-:Y:S01]  /*6ab0*/  IMAD.MOV.U32 R13, RZ, RZ, RZ ;  /* 0x000000ffff0d7224 */ /* 0x000fe200078e00ff */
[----:B------:R-:W3:Y:S01]  /*6ac0*/  LDCU.64 UR6, c[0x4][0x80] ;  /* 0x01001000ff0677ac */ /* 0x000ee20008000a00 */
[----:B------:R-:W4:Y:S01]  /*6ad0*/  LDC.64 R2, c[0x4][R3] ;  /* 0x0100000003027b82 */ /* 0x000f220000000a00 */
[----:B------:R-:W5:Y:S01]  /*6ae0*/  LDCU.64 UR4, c[0x4][0x18] ;  /* 0x01000300ff0477ac */ /* 0x000f620008000a00 */
[----:B--2---:R-:W-:Y:S01]  /*6af0*/  MOV R5, UR9 ;  /* 0x0000000900057c02 */ /* 0x004fe20008000f00 */
[----:B------:R-:W-:Y:S01]  /*6b00*/  IMAD.U32 R4, RZ, RZ, UR8 ;  /* 0x00000008ff047e24 */ /* 0x000fe2000f8e00ff */
[----:B---3--:R-:W-:Y:S01]  /*6b10*/  MOV R7, UR7 ;  /* 0x0000000700077c02 */ /* 0x008fe20008000f00 */
[----:B------:R-:W-:Y:S01]  /*6b20*/  IMAD.U32 R6, RZ, RZ, UR6 ;  /* 0x00000006ff067e24 */ /* 0x000fe2000f8e00ff */
[----:B-----5:R-:W-:Y:S01]  /*6b30*/  MOV R11, UR5 ;  /* 0x00000005000b7c02 */ /* 0x020fe20008000f00 */
[----:B------:R-:W-:Y:S02]  /*6b40*/  IMAD.U32 R10, RZ, RZ, UR4 ;  /* 0x00000004ff0a7e24 */ /* 0x000fe4000f8e00ff */
[----:B------:R-:W-:Y:S07]  /*6b50*/  LEPC R20, `(.L_x_106) ;  /* 0x000000001014794e */ /* 0x000fee0000000000 */
[----:B-1--4-:R-:W-:Y:S05]  /*6b60*/  CALL.ABS.NOINC R2 ;  /* 0x0000000002007343 */ /* 0x012fea0003c00000 */
.L_x_106:
[-C--:B------:R-:W-:Y:S01]  /*6b70*/  F2FP.F16.E5M2.UNPACK_B R0, R81.reuse ;  /* 0x00000051ff00723e */ /* 0x080fe200020004ff */
[----:B------:R-:W-:Y:S05]  /*6b80*/  WARPSYNC.ALL ;  /* 0x0000000000007948 */ /* 0x000fea0003800000 */
[----:B------:R-:W-:Y:S01]  /*6b90*/  R2UR UR4, R48 ;  /* 0x00000000300472ca */ /* 0x000fe200000e0000 */
[--C-:B------:R-:W-:Y:S01]  /*6ba0*/  HADD2.F32 R54, -RZ, R0.reuse.H0_H0 ;  /* 0x20000000ff367230 */ /* 0x100fe20000004100 */
[-C--:B------:R-:W-:Y:S01]  /*6bb0*/  F2FP.F16.E5M2.UNPACK_B R2, R80.reuse.H1 ;  /* 0x00000050ff02723e */ /* 0x080fe200030004ff */
[----:B------:R-:W-:Y:S01]  /*6bc0*/  HADD2.F32 R55, -RZ, R0.H1_H1 ;  /* 0x30000000ff377230 */ /* 0x000fe20000004100 */
[----:B------:R-:W-:Y:S01]  /*6bd0*/  F2FP.F16.E5M2.UNPACK_B R0, R81.H1 ;  /* 0x00000051ff00723e */ /* 0x000fe200030004ff */
[----:B------:R-:W-:Y:S01]  /*6be0*/  BSSY.RECONVERGENT B0, `(.L_x_107) ;  /* 0x0000095000007945 */ /* 0x000fe20003800200 */
[----:B------:R-:W-:Y:S01]  /*6bf0*/  F2FP.F16.E5M2.UNPACK_B R3, R80 ;  /* 0x00000050ff03723e */ /* 0x000fe200020004ff */
[----:B------:R-:W-:Y:S01]  /*6c00*/  HADD2.F32 R52, -RZ, R2.H0_H0 ;  /* 0x20000002ff347230 */ /* 0x000fe20000004100 */
[----:B------:R-:W-:Y:S01]  /*6c10*/  ISETP.NE.AND P0, PT, R110, RZ, PT ;  /* 0x000000ff6e00720c */ /* 0x000fe20003f05270 */
[--C-:B------:R-:W-:Y:S01]  /*6c20*/  HADD2.F32 R56, -RZ, R0.reuse.H0_H0 ;  /* 0x20000000ff387230 */ /* 0x100fe20000004100 */
[----:B------:R-:W-:Y:S01]  /*6c30*/  ISETP.NE.AND P6, PT, R118, RZ, PT ;  /* 0x000000ff7600720c */ /* 0x000fe20003fc5270 */
[----:B------:R-:W-:Y:S01]  /*6c40*/  HADD2.F32 R57, -RZ, R0.H1_H1 ;  /* 0x30000000ff397230 */ /* 0x000fe20000004100 */
[-C--:B------:R-:W-:Y:S01]  /*6c50*/  F2FP.F16.E5M2.UNPACK_B R0, R83.reuse ;  /* 0x00000053ff00723e */ /* 0x080fe200020004ff */
[----:B-1----:R-:W-:Y:S01]  /*6c60*/  LDTM.16dp32bit_t0_t15.x32 R4, tmem[UR4+0x40] ;  /* 0x00004004000479ee */ /* 0x002fe20008a80000 */
[----:B------:R-:W1:Y:S01]  /*6c70*/  LDTM.16dp32bit_t16_t31.x32 R4, tmem[UR4+0x60] ;  /* 0x00006004000479ee */ /* 0x000e620008aa0000 */
[----:B------:R-:W-:Y:S01]  /*6c80*/  HADD2.F32 R53, -RZ, R2.H1_H1 ;  /* 0x30000002ff357230 */ /* 0x000fe20000004100 */
[----:B------:R-:W-:Y:S01]  /*6c90*/  F2FP.F16.E5M2.UNPACK_B R2, R82.H1 ;  /* 0x00000052ff02723e */ /* 0x000fe200030004ff */
[--C-:B------:R-:W-:Y:S02]  /*6ca0*/  HADD2.F32 R50, -RZ, R3.reuse.H0_H0 ;  /* 0x20000003ff327230 */ /* 0x100fe40000004100 */
[--C-:B------:R-:W-:Y:S02]  /*6cb0*/  HADD2.F32 R62, -RZ, R0.reuse.H0_H0 ;  /* 0x20000000ff3e7230 */ /* 0x100fe40000004100 */
[----:B------:R-:W-:Y:S01]  /*6cc0*/  HADD2.F32 R63, -RZ, R0.H1_H1 ;  /* 0x30000000ff3f7230 */ /* 0x000fe20000004100 */
[----:B------:R-:W-:Y:S01]  /*6cd0*/  F2FP.F16.E5M2.UNPACK_B R0, R84.H1 ;  /* 0x00000054ff00723e */ /* 0x000fe200030004ff */
[--C-:B------:R-:W-:Y:S02]  /*6ce0*/  HADD2.F32 R60, -RZ, R2.reuse.H0_H0 ;  /* 0x20000002ff3c7230 */ /* 0x100fe40000004100 */
[----:B------:R-:W-:Y:S01]  /*6cf0*/  HADD2.F32 R61, -RZ, R2.H1_H1 ;  /* 0x30000002ff3d7230 */ /* 0x000fe20000004100 */
[----:B------:R-:W-:Y:S01]  /*6d00*/  F2FP.F16.E5M2.UNPACK_B R2, R83.H1 ;  /* 0x00000053ff02723e */ /* 0x000fe200030004ff */
[----:B------:R-:W-:Y:S01]  /*6d10*/  HADD2.F32 R51, -RZ, R3.H1_H1 ;  /* 0x30000003ff337230 */ /* 0x000fe20000004100 */
[----:B------:R-:W-:Y:S01]  /*6d20*/  F2FP.F16.E5M2.UNPACK_B R3, R82 ;  /* 0x00000052ff03723e */ /* 0x000fe200020004ff */
[--C-:B------:R-:W-:Y:S02]  /*6d30*/  HADD2.F32 R68, -RZ, R0.reuse.H0_H0 ;  /* 0x20000000ff447230 */ /* 0x100fe40000004100 */
[----:B------:R-:W-:Y:S01]  /*6d40*/  HADD2.F32 R69, -RZ, R0.H1_H1 ;  /* 0x30000000ff457230 */ /* 0x000fe20000004100 */
[-C--:B------:R-:W-:Y:S01]  /*6d50*/  F2FP.F16.E5M2.UNPACK_B R0, R85.reuse.H1 ;  /* 0x00000055ff00723e */ /* 0x080fe200030004ff */
[--C-:B------:R-:W-:Y:S02]  /*6d60*/  HADD2.F32 R64, -RZ, R2.reuse.H0_H0 ;  /* 0x20000002ff407230 */ /* 0x100fe40000004100 */
[----:B------:R-:W-:Y:S01]  /*6d70*/  HADD2.F32 R65, -RZ, R2.H1_H1 ;  /* 0x30000002ff417230 */ /* 0x000fe20000004100 */
[----:B------:R-:W-:Y:S01]  /*6d80*/  F2FP.F16.E5M2.UNPACK_B R2, R85 ;  /* 0x00000055ff02723e */ /* 0x000fe200020004ff */
[--C-:B------:R-:W-:Y:S02]  /*6d90*/  HADD2.F32 R58, -RZ, R3.reuse.H0_H0 ;  /* 0x20000003ff3a7230 */ /* 0x100fe40000004100 */
[C---:B-1----:R-:W-:Y:S01]  /*6da0*/  FMUL R7, R47.reuse, R7 ;  /* 0x000000072f077220 */ /* 0x042fe20000400000 */
[----:B------:R-:W-:Y:S01]  /*6db0*/  HADD2.F32 R59, -RZ, R3.H1_H1 ;  /* 0x30000003ff3b7230 */ /* 0x000fe20000004100 */
[----:B------:R-:W-:Y:S01]  /*6dc0*/  F2FP.F16.E5M2.UNPACK_B R3, R84 ;  /* 0x00000054ff03723e */ /* 0x000fe200020004ff */
[--C-:B------:R-:W-:Y:S02]  /*6dd0*/  HADD2.F32 R72, -RZ, R0.reuse.H0_H0 ;  /* 0x20000000ff487230 */ /* 0x100fe40000004100 */
[C---:B------:R-:W-:Y:S01]  /*6de0*/  FMUL R11, R47.reuse, R11 ;  /* 0x0000000b2f0b7220 */ /* 0x040fe20000400000 */
[----:B------:R-:W-:Y:S01]  /*6df0*/  HADD2.F32 R73, -RZ, R0.H1_H1 ;  /* 0x30000000ff497230 */ /* 0x000fe20000004100 */
[----:B------:R-:W-:Y:S01]  /*6e00*/  F2FP.F16.E5M2.UNPACK_B R0, R87 ;  /* 0x00000057ff00723e */ /* 0x000fe200020004ff */
[--C-:B------:R-:W-:Y:S02]  /*6e10*/  HADD2.F32 R70, -RZ, R2.reuse.H0_H0 ;  /* 0x20000002ff467230 */ /* 0x100fe40000004100 */
[C---:B------:R-:W-:Y:S01]  /*6e20*/  FMUL R15, R47.reuse, R15 ;  /* 0x0000000f2f0f7220 */ /* 0x040fe20000400000 */
[----:B------:R-:W-:Y:S01]  /*6e30*/  HADD2.F32 R71, -RZ, R2.H1_H1 ;  /* 0x30000002ff477230 */ /* 0x000fe20000004100 */
[-C--:B------:R-:W-:Y:S01]  /*6e40*/  F2FP.F16.E5M2.UNPACK_B R2, R86.reuse.H1 ;  /* 0x00000056ff02723e */ /* 0x080fe200030004ff */
[--C-:B------:R-:W-:Y:S02]  /*6e50*/  HADD2.F32 R66, -RZ, R3.reuse.H0_H0 ;  /* 0x20000003ff427230 */ /* 0x100fe40000004100 */
[----:B------:R-:W-:Y:S01]  /*6e60*/  HADD2.F32 R67, -RZ, R3.H1_H1 ;  /* 0x30000003ff437230 */ /* 0x000fe20000004100 */
[----:B------:R-:W-:Y:S01]  /*6e70*/  F2FP.F16.E5M2.UNPACK_B R3, R86 ;  /* 0x00000056ff03723e */ /* 0x000fe200020004ff */
[--C-:B------:R-:W-:Y:S02]  /*6e80*/  HADD2.F32 R78, -RZ, R0.reuse.H0_H0 ;  /* 0x20000000ff4e7230 */ /* 0x100fe40000004100 */
[----:B------:R-:W-:Y:S02]  /*6e90*/  HADD2.F32 R79, -RZ, R0.H1_H1 ;  /* 0x30000000ff4f7230 */ /* 0x000fe40000004100 */
[C---:B------:R-:W-:Y:S01]  /*6ea0*/  FMUL R0, R47.reuse, R4 ;  /* 0x000000042f007220 */ /* 0x040fe20000400000 */
[--C-:B------:R-:W-:Y:S02]  /*6eb0*/  HADD2.F32 R76, -RZ, R2.reuse.H0_H0 ;  /* 0x20000002ff4c7230 */ /* 0x100fe40000004100 */
[----:B------:R-:W-:Y:S01]  /*6ec0*/  FMUL R4, R47, R8 ;  /* 0x000000082f047220 */ /* 0x000fe20000400000 */
[----:B------:R-:W-:Y:S02]  /*6ed0*/  HADD2.F32 R77, -RZ, R2.H1_H1 ;  /* 0x30000002ff4d7230 */ /* 0x000fe40000004100 */
[----:B------:R-:W-:Y:S01]  /*6ee0*/  FFMA R0, R49, R50, R0 ;  /* 0x0000003231007223 */ /* 0x000fe20000000000 */
[--C-:B------:R-:W-:Y:S02]  /*6ef0*/  HADD2.F32 R74, -RZ, R3.reuse.H0_H0 ;  /* 0x20000003ff4a7230 */ /* 0x100fe40000004100 */
[C---:B------:R-:W-:Y:S01]  /*6f00*/  FMUL R2, R47.reuse, R5 ;  /* 0x000000052f027220 */ /* 0x040fe20000400000 */
[----:B------:R-:W-:Y:S02]  /*6f10*/  HADD2.F32 R75, -RZ, R3.H1_H1 ;  /* 0x30000003ff4b7230 */ /* 0x000fe40000004100 */
[C---:B------:R-:W-:Y:S01]  /*6f20*/  FMUL R5, R47.reuse, R9 ;  /* 0x000000092f057220 */ /* 0x040fe20000400000 */
[----:B------:R-:W-:Y:S01]  /*6f30*/  FMUL R8, R47, R12 ;  /* 0x0000000c2f087220 */ /* 0x000fe20000400000 */
[----:B------:R-:W-:Y:S01]  /*6f40*/  FFMA R2, R49, R51, R2 ;  /* 0x0000003331027223 */ /* 0x000fe20000000002 */
[C---:B------:R-:W-:Y:S01]  /*6f50*/  FMUL R9, R47.reuse, R13 ;  /* 0x0000000d2f097220 */ /* 0x040fe20000400000 */
[C---:B------:R-:W-:Y:S01]  /*6f60*/  FMUL R12, R47.reuse, R21 ;  /* 0x000000152f0c7220 */ /* 0x040fe20000400000 */
[C---:B------:R-:W-:Y:S01]  /*6f70*/  FMUL R21, R47.reuse, R30 ;  /* 0x0000001e2f157220 */ /* 0x040fe20000400000 */
[C---:B------:R-:W-:Y:S01]  /*6f80*/  FMUL R13, R47.reuse, R22 ;  /* 0x000000162f0d7220 */ /* 0x040fe20000400000 */
[C---:B------:R-:W-:Y:S01]  /*6f90*/  FMUL R22, R47.reuse, R31 ;  /* 0x0000001f2f167220 */ /* 0x040fe20000400000 */
        /* <DEDUP_REMOVED lines=8> */
[C---:B------:R-:W-:Y:S01]  /*7020*/  FFMA R6, R49.reuse, R56, R6 ;  /* 0x0000003831067223 */ /* 0x040fe20000000006 */
[C---:B------:R-:W-:Y:S01]  /*7030*/  FFMA R11, R49.reuse, R57, R11 ;  /* 0x00000039310b7223 */ /* 0x040fe2000000000b */
[C---:B------:R-:W-:Y:S01]  /*7040*/  FFMA R8, R49.reuse, R58, R8 ;  /* 0x0000003a31087223 */ /* 0x040fe20000000008 */
[----:B------:R-:W-:Y:S01]  /*7050*/  FFMA R9, R49, R59, R9 ;  /* 0x0000003b31097223 */ /* 0x000fe20000000009 */
[----:B------:R-:W-:Y:S01]  /*7060*/  F2FP.SATFINITE.E5M2.F32.PACK_AB_MERGE_C R52, R7, R3, RZ ;  /* 0x000000030734723e */ /* 0x000fe200048060ff */
[----:B------:R-:W-:Y:S01]  /*7070*/  FFMA R10, R49, R60, R10 ;  /* 0x0000003c310a7223 */ /* 0x000fe2000000000a */
[----:B------:R-:W-:Y:S01]  /*7080*/  F2FP.SATFINITE.E5M2.F32.PACK_AB_MERGE_C R53, R11, R6, RZ ;  /* 0x000000060b35723e */ /* 0x000fe200048060ff */
[----:B------:R-:W-:Y:S01]  /*7090*/  FFMA R15, R49, R61, R15 ;  /* 0x0000003d310f7223 */ /* 0x000fe2000000000f */
[C---:B------:R-:W-:Y:S01]  /*70a0*/  FMUL R3, R47.reuse, R16 ;  /* 0x000000102f037220 */ /* 0x040fe20000400000 */
[C---:B------:R-:W-:Y:S01]  /*70b0*/  FMUL R6, R47.reuse, R17 ;  /* 0x000000112f067220 */ /* 0x040fe20000400000 */
[----:B------:R-:W-:Y:S01]  /*70c0*/  F2FP.F16.E5M2.UNPACK_B R51, R87.H1 ;  /* 0x00000057ff33723e */ /* 0x000fe200030004ff */
[----:B------:R-:W-:Y:S01]  /*70d0*/  FMUL R11, R47, R20 ;  /* 0x000000142f0b7220 */ /* 0x000fe20000400000 */
[----:B------:R-:W-:Y:S01]  /*70e0*/  F2FP.SATFINITE.E5M2.F32.PACK_AB_MERGE_C R54, R15, R10, RZ ;  /* 0x0000000a0f36723e */ /* 0x000fe200048060ff */
[C---:B------:R-:W-:Y:S01]  /*70f0*/  FFMA R3, R49.reuse, R62, R3 ;  /* 0x0000003e31037223 */ /* 0x040fe20000000003 */
[----:B------:R-:W-:Y:S01]  /*7100*/  FFMA R6, R49, R63, R6 ;  /* 0x0000003f31067223 */ /* 0x000fe20000000006 */
[----:B------:R-:W-:Y:S01]  /*7110*/  FMUL R20, R47, R29 ;  /* 0x0000001d2f147220 */ /* 0x000fe20000400000 */
[----:B------:R-:W-:Y:S01]  /*7120*/  F2FP.SATFINITE.E5M2.F32.PACK_AB_MERGE_C R29, R5, R4, R53 ;  /* 0x00000004051d723e */ /* 0x000fe20004806035 */
[----:B------:R-:W-:Y:S01]  /*7130*/  FMUL R10, R47, R19 ;  /* 0x000000132f0a7220 */ /* 0x000fe20000400000 */
[----:B------:R-:W-:Y:S01]  /*7140*/  F2FP.SATFINITE.E5M2.F32.PACK_AB_MERGE_C R30, R9, R8, R54 ;  /* 0x00000008091e723e */ /* 0x000fe20004806036 */
        /* <DEDUP_REMOVED lines=10> */
[----:B------:R-:W-:Y:S01]  /*71f0*/  FFMA R14, R49, R69, R14 ;  /* 0x00000045310e7223 */ /* 0x000fe2000000000e */
[----:B------:R-:W-:Y:S01]  /*7200*/  FMUL R18, R47, R27 ;  /* 0x0000001b2f127220 */ /* 0x000fe20000400000 */
[C---:B------:R-:W-:Y:S01]  /*7210*/  FFMA R15, R49.reuse, R70, R15 ;  /* 0x00000046310f7223 */ /* 0x040fe2000000000f */
[C---:B------:R-:W-:Y:S01]  /*7220*/  FFMA R16, R49.reuse, R71, R16 ;  /* 0x0000004731107223 */ /* 0x040fe20000000010 */
[C---:B------:R-:W-:Y:S01]  /*7230*/  FFMA R17, R49.reuse, R72, R17 ;  /* 0x0000004831117223 */ /* 0x040fe20000000011 */
[C---:B------:R-:W-:Y:S01]  /*7240*/  FFMA R18, R49.reuse, R73, R18 ;  /* 0x0000004931127223 */ /* 0x040fe20000000012 */
[----:B------:R-:W-:Y:S01]  /*7250*/  FFMA R19, R49, R74, R19 ;  /* 0x0000004a31137223 */ /* 0x000fe20000000013 */
[----:B------:R-:W-:Y:S01]  /*7260*/  FMUL R23, R47, R32 ;  /* 0x000000202f177220 */ /* 0x000fe20000400000 */
[----:B------:R-:W-:Y:S01]  /*7270*/  FFMA R20, R49, R75, R20 ;  /* 0x0000004b31147223 */ /* 0x000fe20000000014 */
[----:B------:R-:W-:Y:S01]  /*7280*/  FMUL R24, R47, R33 ;  /* 0x000000212f187220 */ /* 0x000fe20000400000 */
[--C-:B------:R-:W-:Y:S02]  /*7290*/  HADD2.F32 R50, -RZ, R51.reuse.H0_H0 ;  /* 0x20000033ff327230 */ /* 0x100fe40000004100 */
[----:B------:R-:W-:Y:S01]  /*72a0*/  FFMA R21, R49, R76, R21 ;  /* 0x0000004c31157223 */ /* 0x000fe20000000015 */
[----:B------:R-:W-:Y:S02]  /*72b0*/  HADD2.F32 R51, -RZ, R51.H1_H1 ;  /* 0x30000033ff337230 */ /* 0x000fe40000004100 */
[----:B------:R-:W-:Y:S01]  /*72c0*/  FMUL R25, R47, R34 ;  /* 0x000000222f197220 */ /* 0x000fe20000400000 */
[----:B------:R-:W-:Y:S01]  /*72d0*/  FFMA R22, R49, R77, R22 ;  /* 0x0000004d31167223 */ /* 0x000fe20000000016 */
[----:B------:R-:W-:Y:S01]  /*72e0*/  FMUL R26, R47, R35 ;  /* 0x000000232f1a7220 */ /* 0x000fe20000400000 */
[----:B------:R-:W-:Y:S01]  /*72f0*/  F2FP.SATFINITE.E5M2.F32.PACK_AB_MERGE_C R7, R10, R7, RZ ;  /* 0x000000070a07723e */ /* 0x000fe200048060ff */
[C---:B------:R-:W-:Y:S01]  /*7300*/  FFMA R23, R49.reuse, R78, R23 ;  /* 0x0000004e31177223 */ /* 0x040fe20000000017 */
[C---:B------:R-:W-:Y:S01]  /*7310*/  FFMA R24, R49.reuse, R79, R24 ;  /* 0x0000004f31187223 */ /* 0x040fe20000000018 */
[C---:B------:R-:W-:Y:S01]  /*7320*/  FFMA R25, R49.reuse, R50, R25 ;  /* 0x0000003231197223 */ /* 0x040fe20000000019 */
[----:B------:R-:W-:Y:S01]  /*7330*/  FFMA R26, R49, R51, R26 ;  /* 0x00000033311a7223 */ /* 0x000fe2000000001a */
[----:B------:R-:W-:Y:S02]  /*7340*/  F2FP.SATFINITE.E5M2.F32.PACK_AB_MERGE_C R28, R2, R0, R52 ;  /* 0x00000000021c723e */ /* 0x000fe40004806034 */
[----:B------:R-:W-:Y:S02]  /*7350*/  F2FP.SATFINITE.E5M2.F32.PACK_AB_MERGE_C R31, R6, R3, R7 ;  /* 0x00000003061f723e */ /* 0x000fe40004806007 */
[----:B------:R-:W-:Y:S02]  /*7360*/  F2FP.SATFINITE.E5M2.F32.PACK_AB_MERGE_C R13, R14, R13, RZ ;  /* 0x0000000d0e0d723e */ /* 0x000fe400048060ff */
[----:B------:R-:W-:Y:S01]  /*7370*/  F2FP.SATFINITE.E5M2.F32.PACK_AB_MERGE_C R17, R18, R17, RZ ;  /* 0x000000111211723e */ /* 0x000fe200048060ff */
[----:B------:R1:W-:Y:S01]  /*7380*/  STS.128 [R100+UR49+0x5200], R28 ;  /* 0x0052001c64007988 */ /* 0x0003e20008000c31 */
[----:B------:R-:W-:Y:S02]  /*7390*/  F2FP.SATFINITE.E5M2.F32.PACK_AB_MERGE_C R14, R22, R21, RZ ;  /* 0x00000015160e723e */ /* 0x000fe400048060ff */
[----:B------:R-:W-:Y:S02]  /*73a0*/  F2FP.SATFINITE.E5M2.F32.PACK_AB_MERGE_C R25, R26, R25, RZ ;  /* 0x000000191a19723e */ /* 0x000fe400048060ff */
[----:B------:R-:W-:Y:S02]  /*73b0*/  F2FP.SATFINITE.E5M2.F32.PACK_AB_MERGE_C R12, R12, R11, R13 ;  /* 0x0000000b0c0c723e */ /* 0x000fe4000480600d */
[----:B------:R-:W-:Y:S02]  /*73c0*/  F2FP.SATFINITE.E5M2.F32.PACK_AB_MERGE_C R13, R16, R15, R17 ;  /* 0x0000000f100d723e */ /* 0x000fe40004806011 */
        /* <DEDUP_REMOVED lines=13> */
[----:B------:R-:W-:Y:S02]  /*74a0*/  UIADD3 UR8, UP0, UPT, UR52, 0x680, URZ ;  /* 0x0000068034087890 */ /* 0x000fe4000ff1e0ff */
[----:B------:R-:W-:Y:S02]  /*74b0*/  UIADD3 UR5, UPT, UPT, UR41, 0x40, URZ ;  /* 0x0000004029057890 */ /* 0x000fe4000fffe0ff */
[----:B------:R-:W-:Y:S02]  /*74c0*/  UIADD3 UR4, UPT, UPT, UR49, 0x5200, URZ ;  /* 0x0000520031047890 */ /* 0x000fe4000fffe0ff */
[----:B------:R-:W-:Y:S01]  /*74d0*/  UIADD3.X UR9, UPT, UPT, URZ, UR53, URZ, UP0, !UPT ;  /* 0x00000035ff097290 */ /* 0x000fe200087fe4ff */
[----:B------:R-:W-:Y:S01]  /*74e0*/  UMOV UR6, UR42 ;  /* 0x0000002a00067c82 */ /* 0x000fe20008000000 */
[----:B------:R-:W-:Y:S07]  /*74f0*/  UMOV UR7, UR36 ;  /* 0x0000002400077c82 */ /* 0x000fee0008000000 */
[----:B------:R2:W-:Y:S01]  /*7500*/  UTMASTG.3D [UR4], [UR8] ;  /* 0x00000004080073b5 */ /* 0x0005e20008010000 */
[----:B------:R0:W-:Y:S01]  /*7510*/  UTMACMDFLUSH ;  /* 0x00000000000079b7 */ /* 0x0001e20000000000 */
[----:B--2---:R-:W-:Y:S04]  /*7520*/  DEPBAR.LE SB0, 0x1 ;  /* 0x000080400000791a */ /* 0x004fe80000000000 */
.L_x_108:
[----:B------:R-:W-:Y:S05]  /*7530*/  BSYNC.RECONVERGENT B0 ;  /* 0x0000000000007941 */ /* 0x000fea0003800200 */
.L_x_107:
        /* <DEDUP_REMOVED lines=15> */
.L_x_112:
[----:B------:R-:W-:Y:S05]  /*7630*/  BSYNC B0 ;  /* 0x0000000000007941 */ /* 0x000fea0003800000 */
.L_x_111:
[----:B------:R-:W-:Y:S01]  /*7640*/  ISETP.NE.AND P0, PT, R116, RZ, PT ;  /* 0x000000ff7400720c */ /* 0x000fe20003f05270 */
[----:B------:R-:W-:Y:S11]  /*7650*/  VIADD R105, R105, 0x1 ;  /* 0x0000000169697836 */ /* 0x000ff60000000000 */
[----:B------:R-:W-:Y:S01]  /*7660*/  @!UPT UIADD3 URZ, UPT, UPT, URZ, URZ, URZ ;  /* 0x000000fffffff290 */ /* 0x000fe2000fffe0ff */
[----:B------:R3:W4:Y:S04]  /*7670*/  @P0 LDS.128 R84, [R2+0x210] ;  /* 0x0002100002540984 */ /* 0x0007280000000c00 */
[----:B------:R1:W1:Y:S01]  /*7680*/  @P0 LDS.128 R80, [R3+UR49+0x200] ;  /* 0x0002003103500984 */ /* 0x0002620008000c00 */
        /* <DEDUP_REMOVED lines=14> */
.L_x_110:
[----:B------:R-:W-:Y:S05]  /*7770*/  BSYNC B1 ;  /* 0x0000000000017941 */ /* 0x000fea0003800000 */
.L_x_109:
[----:B------:R-:W-:Y:S05]  /*7780*/  VIADD R0, R48, 0x80 ;  /* 0x0000008030007836 */ /* 0x000fea0000000000 */
[----:B------:R-:W-:Y:S04]  /*7790*/  SHF.R.U32.HI R0, RZ, 0x15, R0 ;  /* 0x00000015ff007819 */ /* 0x000fe80000011600 */
[----:B------:R-:W-:Y:S11]  /*77a0*/  LOP3.LUT P0, RZ, R0, 0x3, R101, 0x48, !PT ;  /* 0x0000000300ff7812 */ /* 0x000ff60007804865 */
[----:B------:R-:W-:Y:S02]  /*77b0*/  @!UPT UIADD3 URZ, UPT, UPT, URZ, URZ, URZ ;  /* 0x000000fffffff290 */ /* 0x000fe4000fffe0ff */
[----:B------:R-:W-:Y:S05]  /*77c0*/  @!P0 BRA `(.L_x_114) ;  /* 0x0000000000408947 */ /* 0x000fea0003800000 */
[----:B------:R-:W2:Y:S01]  /*77d0*/  LDCU.64 UR8, c[0x4][0x78] ;  /* 0x01000f00ff0877ac */ /* 0x000ea20008000a00 */
[----:B------:R-:W-:Y:S01]  /*77e0*/  MOV R3, 0x0 ;  /* 0x0000000000037802 */ /* 0x000fe20000000f00 */
[----:B-1----:R-:W-:Y:S02]  /*77f0*/  HFMA2 R12, -RZ, RZ, 0, 5.9604644775390625e-08 ;  /* 0x00000001ff0c7431 */ /* 0x002fe400000001ff */
[----:B------:R-:W-:Y:S02]  /*7800*/  IMAD.MOV.U32 R8, RZ, RZ, 0x192 ;  /* 0x00000192ff087424 */ /* 0x000fe400078e00ff */
[----:B------:R-:W-:Y:S01]  /*7810*/  IMAD.MOV.U32 R13, RZ, RZ, RZ ;  /* 0x000000ffff0d7224 */ /* 0x000fe200078e00ff */
[----:B------:R-:W1:Y:S01]  /*7820*/  LDCU.64 UR6, c[0x4][0x80] ;  /* 0x01001000ff0677ac */ /* 0x000e620008000a00 */
[----:B------:R-:W3:Y:S01]  /*7830*/  LDC.64 R2, c[0x4][R3] ;  /* 0x0100000003027b82 */ /* 0x000ee20000000a00 */
[----:B------:R-:W4:Y:S01]  /*7840*/  LDCU.64 UR4, c[0x4][0x18] ;  /* 0x01000300ff0477ac */ /* 0x000f220008000a00 */
[----:B--2---:R-:W-:Y:S01]  /*7850*/  MOV R5, UR9 ;  /* 0x0000000900057c02 */ /* 0x004fe20008000f00 */
[----:B------:R-:W-:Y:S01]  /*7860*/  IMAD.U32 R4, RZ, RZ, UR8 ;  /* 0x00000008ff047e24 */ /* 0x000fe2000f8e00ff */
[----:B-1----:R-:W-:Y:S01]  /*7870*/  MOV R7, UR7 ;  /* 0x0000000700077c02 */ /* 0x002fe20008000f00 */
[----:B------:R-:W-:Y:S01]  /*7880*/  IMAD.U32 R6, RZ, RZ, UR6 ;  /* 0x00000006ff067e24 */ /* 0x000fe2000f8e00ff */
[----:B----4-:R-:W-:Y:S01]  /*7890*/  MOV R11, UR5 ;  /* 0x00000005000b7c02 */ /* 0x010fe20008000f00 */
[----:B------:R-:W-:Y:S02]  /*78a0*/  IMAD.U32 R10, RZ, RZ, UR4 ;  /* 0x00000004ff0a7e24 */ /* 0x000fe4000f8e00ff */
[----:B------:R-:W-:Y:S07]  /*78b0*/  LEPC R20, `(.L_x_114) ;  /* 0x000000001014794e */ /* 0x000fee0000000000 */
[----:B---3--:R-:W-:Y:S05]  /*78c0*/  CALL.ABS.NOINC R2 ;  /* 0x0000000002007343 */ /* 0x008fea0003c00000 */
.L_x_114:
        /* <DEDUP_REMOVED lines=148> */
[----:B------:R-:W-:Y:S02]  /*8210*/  UIADD3 UR8, UP0, UPT, UR52, 0x680, URZ ;  /* 0x0000068034087890 */ /* 0x000fe4000ff1e0ff */
[----:B------:R-:W-:Y:S02]  /*8220*/  UIADD3 UR5, UPT, UPT, UR41, 0x80, URZ ;  /* 0x0000008029057890 */ /* 0x000fe4000fffe0ff */
[----:B------:R-:W-:Y:S01]  /*8230*/  MOV R109, UR10 ;  /* 0x0000000a006d7c02 */ /* 0x000fe20008000f00 */
[----:B------:R-:W-:Y:S01]  /*8240*/  UIADD3.X UR9, UPT, UPT, URZ, UR53, URZ, UP0, !UPT ;  /* 0x00000035ff097290 */ /* 0x000fe200087fe4ff */
[----:B------:R-:W-:Y:S02]  /*8250*/  UMOV UR6, UR42 ;  /* 0x0000002a00067c82 */ /* 0x000fe40008000000 */
[----:B------:R-:W-:Y:S01]  /*8260*/  R2UR UR4, R109 ;  /* 0x000000006d0472ca */ /* 0x000fe200000e0000 */
[----:B------:R-:W-:Y:S11]  /*8270*/  UMOV UR7, UR36 ;  /* 0x0000002400077c82 */ /* 0x000ff60008000000 */
[----:B------:R-:W-:Y:S01]  /*8280*/  @!UPT UIADD3 URZ, UPT, UPT, URZ, URZ, URZ ;  /* 0x000000fffffff290 */ /* 0x000fe2000fffe0ff */
[----:B------:R2:W-:Y:S01]  /*8290*/  UTMASTG.3D [UR4], [UR8] ;  /* 0x00000004080073b5 */ /* 0x0005e20008010000 */
[----:B------:R0:W-:Y:S01]  /*82a0*/  UTMACMDFLUSH ;  /* 0x00000000000079b7 */ /* 0x0001e20000000000 */
[----:B--2---:R-:W-:Y:S04]  /*82b0*/  DEPBAR.LE SB0, 0x1 ;  /* 0x000080400000791a */ /* 0x004fe80000000000 */
.L_x_116:
[----:B------:R-:W-:Y:S05]  /*82c0*/  BSYNC.RECONVERGENT B0 ;  /* 0x0000000000007941 */ /* 0x000fea0003800200 */
.L_x_115:
        /* <DEDUP_REMOVED lines=15> */
.L_x_120:
[----:B------:R-:W-:Y:S05]  /*83c0*/  BSYNC B0 ;  /* 0x0000000000007941 */ /* 0x000fea0003800000 */
.L_x_119:
        /* <DEDUP_REMOVED lines=19> */
.L_x_118:
[----:B------:R-:W-:Y:S05]  /*8500*/  BSYNC B1 ;  /* 0x0000000000017941 */ /* 0x000fea0003800000 */
.L_x_117:
        /* <DEDUP_REMOVED lines=21> */
.L_x_122:
[----:B------:R-:W-:Y:S01]  /*8660*/  ISETP.NE.AND P0, PT, R110, RZ, PT ;  /* 0x000000ff6e00720c */ /* 0x000fe20003f05270 */
[----:B------:R-:W-:Y:S05]  /*8670*/  WARPSYNC.ALL ;  /* 0x0000000000007948 */ /* 0x000fea0003800000 */
[----:B------:R-:W-:Y:S01]  /*8680*/  R2UR UR4, R48 ;  /* 0x00000000300472ca */ /* 0x000fe200000e0000 */
[----:B------:R-:W-:Y:S01]  /*8690*/  BSSY.RECONVERGENT B0, `(.L_x_123) ;  /* 0x000009c000007945 */ /* 0x000fe20003800200 */
[-C--:B------:R-:W-:Y:S02]  /*86a0*/  F2FP.F16.E5M2.UNPACK_B R2, R80.reuse ;  /* 0x00000050ff02723e */ /* 0x080fe400020004ff */
[----:B------:R-:W-:Y:S02]  /*86b0*/  F2FP.F16.E5M2.UNPACK_B R80, R80.H1 ;  /* 0x00000050ff50723e */ /* 0x000fe400030004ff */
[-C--:B------:R-:W-:Y:S01]  /*86c0*/  F2FP.F16.E5M2.UNPACK_B R51, R81.reuse ;  /* 0x00000051ff33723e */ /* 0x080fe200020004ff */
[--C-:B------:R-:W-:Y:S01]  /*86d0*/  HADD2.F32 R0, -RZ, R2.reuse.H0_H0 ;  /* 0x20000002ff007230 */ /* 0x100fe20000004100 */
[----:B------:R-:W-:Y:S01]  /*86e0*/  F2FP.F16.E5M2.UNPACK_B R81, R81.H1 ;  /* 0x00000051ff51723e */ /* 0x000fe200030004ff */
[----:B------:R-:W-:Y:S01]  /*86f0*/  HADD2.F32 R2, -RZ, R2.H1_H1 ;  /* 0x30000002ff027230 */ /* 0x000fe20000004100 */
[-C--:B------:R-:W-:Y:S01]  /*8700*/  F2FP.F16.E5M2.UNPACK_B R55, R82.reuse ;  /* 0x00000052ff37723e */ /* 0x080fe200020004ff */
[--C-:B------:R-:W-:Y:S01]  /*8710*/  HADD2.F32 R3, -RZ, R80.reuse.H0_H0 ;  /* 0x20000050ff037230 */ /* 0x100fe20000004100 */
[----:B------:R-:W-:Y:S01]  /*8720*/  F2FP.F16.E5M2.UNPACK_B R82, R82.H1 ;  /* 0x00000052ff52723e */ /* 0x000fe200030004ff */
[----:B-1----:R-:W-:Y:S01]  /*8730*/  LDTM.16dp32bit_t0_t15.x32 R4, tmem[UR4+0xc0] ;  /* 0x0000c004000479ee */ /* 0x002fe20008a80000 */
[----:B------:R-:W1:Y:S01]  /*8740*/  LDTM.16dp32bit_t16_t31.x32 R4, tmem[UR4+0xe0] ;  /* 0x0000e004000479ee */ /* 0x000e620008aa0000 */
[----:B------:R-:W-:Y:S01]  /*8750*/  NOP ;  /* 0x0000000000007918 */ /* 0x000fe20000000000 */
[--C-:B------:R-:W-:Y:S01]  /*8760*/  HADD2.F32 R50, -RZ, R51.reuse.H0_H0 ;  /* 0x20000033ff327230 */ /* 0x100fe20000004100 */
[----:B------:R-:W-:Y:S01]  /*8770*/  R2UR UR5, R113 ;  /* 0x00000000710572ca */ /* 0x000fe200000e0000 */
[----:B------:R-:W-:Y:S01]  /*8780*/  HADD2.F32 R51, -RZ, R51.H1_H1 ;  /* 0x30000033ff337230 */ /* 0x000fe20000004100 */
[----:B------:R-:W-:Y:S01]  /*8790*/  F2FP.F16.E5M2.UNPACK_B R59, R83 ;  /* 0x00000053ff3b723e */ /* 0x000fe200020004ff */
[--C-:B------:R-:W-:Y:S01]  /*87a0*/  HADD2.F32 R54, -RZ, R55.reuse.H0_H0 ;  /* 0x20000037ff367230 */ /* 0x100fe20000004100 */
[----:B------:R-:W-:Y:S01]  /*87b0*/  F2FP.F16.E5M2.UNPACK_B R63, R84 ;  /* 0x00000054ff3f723e */ /* 0x000fe200020004ff */
[----:B------:R-:W-:Y:S01]  /*87c0*/  HADD2.F32 R55, -RZ, R55.H1_H1 ;  /* 0x30000037ff377230 */ /* 0x000fe20000004100 */
[----:B------:R-:W-:Y:S01]  /*87d0*/  F2FP.F16.E5M2.UNPACK_B R67, R85 ;  /* 0x00000055ff43723e */ /* 0x000fe200020004ff */
[--C-:B------:R-:W-:Y:S01]  /*87e0*/  HADD2.F32 R58, -RZ, R59.reuse.H0_H0 ;  /* 0x2000003bff3a7230 */ /* 0x100fe20000004100 */
[----:B------:R-:W-:Y:S01]  /*87f0*/  F2FP.F16.E5M2.UNPACK_B R71, R86 ;  /* 0x00000056ff47723e */ /* 0x000fe200020004ff */
[----:B------:R-:W-:Y:S01]  /*8800*/  HADD2.F32 R59, -RZ, R59.H1_H1 ;  /* 0x3000003bff3b7230 */ /* 0x000fe20000004100 */
[----:B------:R-:W-:Y:S01]  /*8810*/  F2FP.F16.E5M2.UNPACK_B R74, R87 ;  /* 0x00000057ff4a723e */ /* 0x000fe200020004ff */
[--C-:B------:R-:W-:Y:S01]  /*8820*/  HADD2.F32 R62, -RZ, R63.reuse.H0_H0 ;  /* 0x2000003fff3e7230 */ /* 0x100fe20000004100 */
[----:B------:R-:W-:Y:S01]  /*8830*/  F2FP.F16.E5M2.UNPACK_B R83, R83.H1 ;  /* 0x00000053ff53723e */ /* 0x000fe200030004ff */
[----:B------:R-:W-:Y:S01]  /*8840*/  UIADD3 UR5, UPT, UPT, UR5, 0xe0, URZ ;  /* 0x000000e005057890 */ /* 0x000fe2000fffe0ff */
[----:B------:R-:W-:Y:S01]  /*8850*/  HADD2.F32 R63, -RZ, R63.H1_H1 ;  /* 0x3000003fff3f7230 */ /* 0x000fe20000004100 */
[----:B------:R-:W-:Y:S01]  /*8860*/  F2FP.F16.E5M2.UNPACK_B R84, R84.H1 ;  /* 0x00000054ff54723e */ /* 0x000fe200030004ff */
[--C-:B------:R-:W-:Y:S01]  /*8870*/  HADD2.F32 R66, -RZ, R67.reuse.H0_H0 ;  /* 0x20000043ff427230 */ /* 0x100fe20000004100 */
[----:B------:R-:W-:Y:S01]  /*8880*/  UPRMT UR5, UR37, 0x654, UR5 ;  /* 0x0000065425057896 */ /* 0x000fe20008000005 */
[----:B------:R-:W-:Y:S01]  /*8890*/  HADD2.F32 R67, -RZ, R67.H1_H1 ;  /* 0x30000043ff437230 */ /* 0x000fe20000004100 */
[----:B------:R-:W-:Y:S01]  /*88a0*/  F2FP.F16.E5M2.UNPACK_B R85, R85.H1 ;  /* 0x00000055ff55723e */ /* 0x000fe200030004ff */
[--C-:B------:R-:W-:Y:S02]  /*88b0*/  HADD2.F32 R70, -RZ, R71.reuse.H0_H0 ;  /* 0x20000047ff467230 */ /* 0x100fe40000004100 */
[C---:B-1----:R-:W-:Y:S01]  /*88c0*/  FMUL R4, R47.reuse, R4 ;  /* 0x000000042f047220 */ /* 0x042fe20000400000 */
[C---:B------:R-:W-:Y:S01]  /*88d0*/  FMUL R5, R47.reuse, R5 ;  /* 0x000000052f057220 */ /* 0x040fe20000400000 */
[C---:B------:R-:W-:Y:S01]  /*88e0*/  FMUL R8, R47.reuse, R8 ;  /* 0x000000082f087220 */ /* 0x040fe20000400000 */
[----:B------:R-:W-:Y:S01]  /*88f0*/  FMUL R9, R47, R9 ;  /* 0x000000092f097220 */ /* 0x000fe20000400000 */
[C---:B------:R-:W-:Y:S01]  /*8900*/  FFMA R4, R49.reuse, R0, R4 ;  /* 0x0000000031047223 */ /* 0x040fe20000000004 */
[----:B------:R-:W-:Y:S01]  /*8910*/  SYNCS.ARRIVE.TRANS64.RED.A1T0 RZ, [UR5], RZ ;  /* 0x000000ffffff79a7 */ /* 0x000fe20008100405 */
        /* <DEDUP_REMOVED lines=8> */
[----:B------:R-:W-:Y:S02]  /*89a0*/  HADD2.F32 R71, -RZ, R71.H1_H1 ;  /* 0x30000047ff477230 */ /* 0x000fe40000004100 */
[C---:B------:R-:W-:Y:S01]  /*89b0*/  FMUL R25, R47.reuse, R30 ;  /* 0x0000001e2f197220 */ /* 0x040fe20000400000 */
[C---:B------:R-:W-:Y:S01]  /*89c0*/  FMUL R30, R47.reuse, R35 ;  /* 0x000000232f1e7220 */ /* 0x040fe20000400000 */
[----:B------:R-:W-:Y:S02]  /*89d0*/  HADD2.F32 R48, -RZ, R80.H1_H1 ;  /* 0x30000050ff307230 */ /* 0x000fe40000004100 */
[C---:B------:R-:W-:Y:S01]  /*89e0*/  FMUL R6, R47.reuse, R6 ;  /* 0x000000062f067220 */ /* 0x040fe20000400000 */
[C---:B------:R-:W-:Y:S01]  /*89f0*/  FMUL R7, R47.reuse, R7 ;  /* 0x000000072f077220 */ /* 0x040fe20000400000 */
[--C-:B------:R-:W-:Y:S02]  /*8a00*/  HADD2.F32 R52, -RZ, R81.reuse.H0_H0 ;  /* 0x20000051ff347230 */ /* 0x100fe40000004100 */
[----:B------:R-:W-:Y:S01]  /*8a10*/  FMUL R10, R47, R10 ;  /* 0x0000000a2f0a7220 */ /* 0x000fe20000400000 */
[C---:B------:R-:W-:Y:S01]  /*8a20*/  FFMA R6, R49.reuse, R3, R6 ;  /* 0x0000000331067223 */ /* 0x040fe20000000006 */
[----:B------:R-:W-:Y:S02]  /*8a30*/  HADD2.F32 R53, -RZ, R81.H1_H1 ;  /* 0x30000051ff357230 */ /* 0x000fe40000004100 */
[C---:B------:R-:W-:Y:S01]  /*8a40*/  FFMA R7, R49.reuse, R48, R7 ;  /* 0x0000003031077223 */ /* 0x040fe20000000007 */
[C---:B------:R-:W-:Y:S01]  /*8a50*/  FFMA R8, R49.reuse, R50, R8 ;  /* 0x0000003231087223 */ /* 0x040fe20000000008 */
[C---:B------:R-:W-:Y:S01]  /*8a60*/  FFMA R9, R49.reuse, R51, R9 ;  /* 0x0000003331097223 */ /* 0x040fe20000000009 */
[----:B------:R-:W-:Y:S01]  /*8a70*/  FFMA R10, R49, R52, R10 ;  /* 0x00000034310a7223 */ /* 0x000fe2000000000a */
[--C-:B------:R-:W-:Y:S01]  /*8a80*/  HADD2.F32 R48, -RZ, R74.reuse.H0_H0 ;  /* 0x2000004aff307230 */ /* 0x100fe20000004100 */
[----:B------:R-:W-:Y:S01]  /*8a90*/  F2FP.SATFINITE.E5M2.F32.PACK_AB_MERGE_C R77, R7, R6, RZ ;  /* 0x00000006074d723e */ /* 0x000fe200048060ff */
[C---:B------:R-:W-:Y:S01]  /*8aa0*/  FMUL R7, R47.reuse, R24 ;  /* 0x000000182f077220 */ /* 0x040fe20000400000 */
[C---:B------:R-:W-:Y:S01]  /*8ab0*/  FMUL R24, R47.reuse, R29 ;  /* 0x0000001d2f187220 */ /* 0x040fe20000400000 */
[C---:B------:R-:W-:Y:S01]  /*8ac0*/  FMUL R29, R47.reuse, R34 ;  /* 0x000000222f1d7220 */ /* 0x040fe20000400000 */
[----:B------:R-:W-:Y:S02]  /*8ad0*/  HADD2.F32 R74, -RZ, R74.H1_H1 ;  /* 0x3000004aff4a7230 */ /* 0x000fe40000004100 */
[C---:B------:R-:W-:Y:S01]  /*8ae0*/  FMUL R11, R47.reuse, R11 ;  /* 0x0000000b2f0b7220 */ /* 0x040fe20000400000 */
[--C-:B------:R-:W-:Y:S02]  /*8af0*/  HADD2.F32 R56, -RZ, R82.reuse.H0_H0 ;  /* 0x20000052ff387230 */ /* 0x100fe40000004100 */
[----:B------:R-:W-:Y:S01]  /*8b00*/  FMUL R14, R47, R14 ;  /* 0x0000000e2f0e7220 */ /* 0x000fe20000400000 */
[----:B------:R-:W-:Y:S02]  /*8b10*/  HADD2.F32 R57, -RZ, R82.H1_H1 ;  /* 0x30000052ff397230 */ /* 0x000fe40000004100 */
[C---:B------:R-:W-:Y:S01]  /*8b20*/  FFMA R11, R49.reuse, R53, R11 ;  /* 0x00000035310b7223 */ /* 0x040fe2000000000b */
[----:B------:R-:W-:Y:S01]  /*8b30*/  F2FP.F16.E5M2.UNPACK_B R86, R86.H1 ;  /* 0x00000056ff56723e */ /* 0x000fe200030004ff */
[C---:B------:R-:W-:Y:S01]  /*8b40*/  FFMA R12, R49.reuse, R54, R12 ;  /* 0x00000036310c7223 */ /* 0x040fe2000000000c */
[C---:B------:R-:W-:Y:S01]  /*8b50*/  FFMA R13, R49.reuse, R55, R13 ;  /* 0x00000037310d7223 */ /* 0x040fe2000000000d */
[----:B------:R-:W-:Y:S01]  /*8b60*/  F2FP.F16.E5M2.UNPACK_B R87, R87.H1 ;  /* 0x00000057ff57723e */ /* 0x000fe200030004ff */
[----:B------:R-:W-:Y:S01]  /*8b70*/  FFMA R14, R49, R56, R14 ;  /* 0x00000038310e7223 */ /* 0x000fe2000000000e */
[----:B------:R-:W-:Y:S01]  /*8b80*/  F2FP.SATFINITE.E5M2.F32.PACK_AB_MERGE_C R10, R11, R10, RZ ;  /* 0x0000000a0b0a723e */ /* 0x000fe200048060ff */
[C---:B------:R-:W-:Y:S01]  /*8b90*/  FMUL R15, R47.reuse, R15 ;  /* 0x0000000f2f0f7220 */ /* 0x040fe20000400000 */
[--C-:B------:R-:W-:Y:S02]  /*8ba0*/  HADD2.F32 R60, -RZ, R83.reuse.H0_H0 ;  /* 0x20000053ff3c7230 */ /* 0x100fe40000004100 */
[----:B------:R-:W-:Y:S01]  /*8bb0*/  FMUL R18, R47, R18 ;  /* 0x000000122f127220 */ /* 0x000fe20000400000 */
[----:B------:R-:W-:Y:S02]  /*8bc0*/  HADD2.F32 R61, -RZ, R83.H1_H1 ;  /* 0x30000053ff3d7230 */ /* 0x000fe40000004100 */
[----:B------:R-:W-:Y:S01]  /*8bd0*/  FFMA R15, R49, R57, R15 ;  /* 0x00000039310f7223 */ /* 0x000fe2000000000f */
[----:B------:R-:W-:Y:S01]  /*8be0*/  IADD3 R45, PT, PT, R45, 0x1, RZ ;  /* 0x000000012d2d7810 */ /* 0x000fe20007ffe0ff */
[C---:B------:R-:W-:Y:S01]  /*8bf0*/  FFMA R16, R49.reuse, R58, R16 ;  /* 0x0000003a31107223 */ /* 0x040fe20000000010 */
        /* <DEDUP_REMOVED lines=8> */
[C---:B------:R-:W-:Y:S01]  /*8c80*/  FFMA R0, R49.reuse, R62, R0 ;  /* 0x0000003e31007223 */ /* 0x040fe20000000000 */
[C---:B------:R-:W-:Y:S01]  /*8c90*/  FFMA R2, R49.reuse, R63, R2 ;  /* 0x0000003f31027223 */ /* 0x040fe20000000002 */
[--C-:B------:R-:W-:Y:S02]  /*8ca0*/  HADD2.F32 R68, -RZ, R85.reuse.H0_H0 ;  /* 0x20000055ff447230 */ /* 0x100fe40000004100 */
[----:B------:R-:W-:Y:S01]  /*8cb0*/  FFMA R3, R49, R64, R3 ;  /* 0x0000004031037223 */ /* 0x000fe20000000003 */
[----:B------:R-:W-:Y:S02]  /*8cc0*/  HADD2.F32 R69, -RZ, R85.H1_H1 ;  /* 0x30000055ff457230 */ /* 0x000fe40000004100 */
[C---:B------:R-:W-:Y:S01]  /*8cd0*/  FMUL R21, R47.reuse, R26 ;  /* 0x0000001a2f157220 */ /* 0x040fe20000400000 */
[----:B------:R-:W-:Y:S01]  /*8ce0*/  FMUL R22, R47, R27 ;  /* 0x0000001b2f167220 */ /* 0x000fe20000400000 */
[C---:B------:R-:W-:Y:S01]  /*8cf0*/  FFMA R6, R49.reuse, R65, R6 ;  /* 0x0000004131067223 */ /* 0x040fe20000000006 */
[----:B------:R-:W-:Y:S01]  /*8d00*/  FFMA R7, R49, R66, R7 ;  /* 0x0000004231077223 */ /* 0x000fe20000000007 */
[----:B------:R-:W-:Y:S01]  /*8d10*/  FMUL R23, R47, R28 ;  /* 0x0000001c2f177220 */ /* 0x000fe20000400000 */
[C---:B------:R-:W-:Y:S01]  /*8d20*/  FFMA R20, R49.reuse, R67, R20 ;  /* 0x0000004331147223 */ /* 0x040fe20000000014 */
[--C-:B------:R-:W-:Y:S02]  /*8d30*/  HADD2.F32 R72, -RZ, R86.reuse.H0_H0 ;  /* 0x20000056ff487230 */ /* 0x100fe40000004100 */
[C---:B------:R-:W-:Y:S01]  /*8d40*/  FFMA R21, R49.reuse, R68, R21 ;  /* 0x0000004431157223 */ /* 0x040fe20000000015 */
[----:B------:R-:W-:Y:S02]  /*8d50*/  HADD2.F32 R73, -RZ, R86.H1_H1 ;  /* 0x30000056ff497230 */ /* 0x000fe40000004100 */
[----:B------:R-:W-:Y:S01]  /*8d60*/  FFMA R22, R49, R69, R22 ;  /* 0x0000004531167223 */ /* 0x000fe20000000016 */
[C---:B------:R-:W-:Y:S01]  /*8d70*/  FMUL R26, R47.reuse, R31 ;  /* 0x0000001f2f1a7220 */ /* 0x040fe20000400000 */
[----:B------:R-:W-:Y:S01]  /*8d80*/  FMUL R27, R47, R32 ;  /* 0x000000202f1b7220 */ /* 0x000fe20000400000 */
[----:B------:R-:W-:Y:S01]  /*8d90*/  FFMA R23, R49, R70, R23 ;  /* 0x0000004631177223 */ /* 0x000fe20000000017 */
[----:B------:R-:W-:Y:S01]  /*8da0*/  FMUL R28, R47, R33 ;  /* 0x000000212f1c7220 */ /* 0x000fe20000400000 */
[C---:B------:R-:W-:Y:S01]  /*8db0*/  FFMA R24, R49.reuse, R71, R24 ;  /* 0x0000004731187223 */ /* 0x040fe20000000018 */
[--C-:B------:R-:W-:Y:S02]  /*8dc0*/  HADD2.F32 R75, -RZ, R87.reuse.H0_H0 ;  /* 0x20000057ff4b7230 */ /* 0x100fe40000004100 */
[C---:B------:R-:W-:Y:S01]  /*8dd0*/  FFMA R25, R49.reuse, R72, R25 ;  /* 0x0000004831197223 */ /* 0x040fe20000000019 */
[----:B------:R-:W-:Y:S02]  /*8de0*/  HADD2.F32 R76, -RZ, R87.H1_H1 ;  /* 0x30000057ff4c7230 */ /* 0x000fe40000004100 */
[----:B------:R-:W-:Y:S01]  /*8df0*/  FFMA R26, R49, R73, R26 ;  /* 0x00000049311a7223 */ /* 0x000fe2000000001a */
[----:B------:R-:W-:Y:S01]  /*8e00*/  F2FP.SATFINITE.E5M2.F32.PACK_AB_MERGE_C R14, R15, R14, RZ ;  /* 0x0000000e0f0e723e */ /* 0x000fe200048060ff */
[----:B------:R-:W-:Y:S01]  /*8e10*/  FFMA R27, R49, R48, R27 ;  /* 0x00000030311b7223 */ /* 0x000fe2000000001b */
[----:B------:R-:W-:Y:S01]  /*8e20*/  F2FP.SATFINITE.E5M2.F32.PACK_AB_MERGE_C R18, R19, R18, RZ ;  /* 0x000000121312723e */ /* 0x000fe200048060ff */
[C---:B------:R-:W-:Y:S01]  /*8e30*/  FFMA R28, R49.reuse, R74, R28 ;  /* 0x0000004a311c7223 */ /* 0x040fe2000000001c */
[C---:B------:R-:W-:Y:S01]  /*8e40*/  FFMA R29, R49.reuse, R75, R29 ;  /* 0x0000004b311d7223 */ /* 0x040fe2000000001d */
[----:B------:R-:W-:Y:S01]  /*8e50*/  FFMA R30, R49, R76, R30 ;  /* 0x0000004c311e7223 */ /* 0x000fe2000000001e */
[----:B------:R-:W-:Y:S02]  /*8e60*/  F2FP.SATFINITE.E5M2.F32.PACK_AB_MERGE_C R32, R5, R4, R77 ;  /* 0x000000040520723e */ /* 0x000fe4000480604d */
[----:B------:R-:W-:Y:S02]  /*8e70*/  F2FP.SATFINITE.E5M2.F32.PACK_AB_MERGE_C R33, R9, R8, R10 ;  /* 0x000000080921723e */ /* 0x000fe4000480600a */
        /* <DEDUP_REMOVED lines=10> */
[----:B------:R-:W-:Y:S05]  /*8f20*/  F2FP.SATFINITE.E5M2.F32.PACK_AB_MERGE_C R7, R28, R27, R29 ;  /* 0x0000001b1c07723e */ /* 0x000fea000480601d */
        /* <DEDUP_REMOVED lines=18> */
.L_x_124:
[----:B------:R-:W-:Y:S05]  /*9050*/  BSYNC.RECONVERGENT B0 ;  /* 0x0000000000007941 */ /* 0x000fea0003800200 */
.L_x_123:
[----:B------:R-:W-:Y:S01]  /*9060*/  BAR.SYNC.DEFER_BLOCKING 0x1, 0x80 ;  /* 0x0042000000007b1d */ /* 0x000fe20000010000 */
[----:B------:R-:W-:Y:S01]  /*9070*/  ISETP.NE.AND P2, PT, R111, RZ, PT ;  /* 0x000000ff6f00720c */ /* 0x000fe20003f45270 */
[----:B------:R-:W-:Y:S01]  /*9080*/  IMAD.IADD R14, R43, 0x1, R94 ;  /* 0x000000012b0e7824 */ /* 0x000fe200078e025e */
[----:B------:R-:W-:Y:S01]  /*9090*/  ISETP.NE.AND P0, PT, R112, 0x2, PT ;  /* 0x000000027000780c */ /* 0x000fe20003f05270 */
[----:B------:R-:W-:Y:S01]  /*90a0*/  IMAD.IADD R15, R44, 0x1, R95 ;  /* 0x000000012c0f7824 */ /* 0x000fe200078e025f */
[----:B------:R-:W-:Y:S02]  /*90b0*/  ISETP.NE.AND P1, PT, R45, 0x4, PT ;  /* 0x000000042d00780c */ /* 0x000fe40003f25270 */
[----:B------:R-:W-:Y:S02]  /*90c0*/  SEL R2, RZ, 0x1, P0 ;  /* 0x00000001ff027807 */ /* 0x000fe40000000000 */
[----:B------:R-:W-:Y:S02]  /*90d0*/  SEL R0, RZ, 0x1, P1 ;  /* 0x00000001ff007807 */ /* 0x000fe40000800000 */
[----:B------:R-:W-:Y:S02]  /*90e0*/  LOP3.LUT R106, R106, R2, RZ, 0x3c, !PT ;  /* 0x000000026a6a7212 */ /* 0x000fe400078e3cff */
[----:B------:R-:W-:Y:S02]  /*90f0*/  LOP3.LUT R107, R107, R0, RZ, 0x3c, !PT ;  /* 0x000000006b6b7212 */ /* 0x000fe400078e3cff */
[----:B------:R-:W-:Y:S02]  /*9100*/  @P2 R2UR UR36, R103 ;  /* 0x00000000672422ca */ /* 0x000fe400000e0000 */
[----:B------:R-:W-:Y:S02]  /*9110*/  SEL R112, R112, RZ, P0 ;  /* 0x000000ff70707207 */ /* 0x000fe40000000000 */
[----:B------:R-:W-:Y:S01]  /*9120*/  SEL R45, R45, RZ, P1 ;  /* 0x000000ff2d2d7207 */ /* 0x000fe20000800000 */
[----:B------:R-:W-:Y:S10]  /*9130*/  @P2 BRA `(.L_x_125) ;  /* 0xffffffbc00382947 */ /* 0x000ff4000383ffff */
[----:B------:R-:W-:Y:S05]  /*9140*/  EXIT ;  /* 0x000000000000794d */ /* 0x000fea0003800000 */
.L_x_19:
[----:B--2---:R2:W1:Y:S02]  /*9150*/  SYNCS.PHASECHK.TRANS64.TRYWAIT P0, [R2+URZ+0x110], R3 ;  /* 0x00011003020075a7 */ /* 0x00446400080011ff */
[----:B-1----:R-:W-:Y:S05]  /*9160*/  @!P0 NANOSLEEP.SYNCS 0x989680 ;  /* 0x009896800000895d */ /* 0x002fea0003900000 */
[----:B------:R-:W1:Y:S02]  /*9170*/  @!P0 SYNCS.PHASECHK.TRANS64 P0, [R2+URZ+0x110], R3 ;  /* 0x00011003020085a7 */ /* 0x000e6400080010ff */
[----:B-1----:R-:W-:Y:S05]  /*9180*/  @!P0 BRA `(.L_x_19) ;  /* 0xfffffffc00f08947 */ /* 0x002fea000383ffff */
[----:B------:R-:W-:Y:S05]  /*9190*/  BRA `(.L_x_126) ;  /* 0xffffff8400187947 */ /* 0x000fea000383ffff */
.L_x_22:
[----:B-1----:R-:W-:-:S07]  /*91a0*/  MOV R2, UR33 ;  /* 0x0000002100027c02 */ /* 0x002fce0008000f00 */
.L_x_127:
[----:B-1----:R1:W2:Y:S02]  /*91b0*/  SYNCS.PHASECHK.TRANS64.TRYWAIT P0, [R2+URZ+0x28], R4 ;  /* 0x00002804020075a7 */ /* 0x0022a400080011ff */
[----:B--2---:R-:W-:Y:S05]  /*91c0*/  @!P0 NANOSLEEP.SYNCS 0x989680 ;  /* 0x009896800000895d */ /* 0x004fea0003900000 */
[----:B------:R-:W2:Y:S02]  /*91d0*/  @!P0 SYNCS.PHASECHK.TRANS64 P0, [R2+URZ+0x28], R4 ;  /* 0x00002804020085a7 */ /* 0x000ea400080010ff */
[----:B--2---:R-:W-:Y:S05]  /*91e0*/  @!P0 BRA `(.L_x_127) ;  /* 0xfffffffc00f08947 */ /* 0x004fea000383ffff */
[----:B------:R-:W-:Y:S05]  /*91f0*/  BRA `(.L_x_21) ;  /* 0xffffff84006c7947 */ /* 0x000fea000383ffff */
.L_x_28:
[----:B-1----:R-:W-:-:S07]  /*9200*/  MOV R2, UR25 ;  /* 0x0000001900027c02 */ /* 0x002fce0008000f00 */
.L_x_128:
[----:B-1----:R1:W2:Y:S02]  /*9210*/  SYNCS.PHASECHK.TRANS64.TRYWAIT P0, [R2+URZ+0x28], R4 ;  /* 0x00002804020075a7 */ /* 0x0022a400080011ff */
[----:B--2---:R-:W-:Y:S05]  /*9220*/  @!P0 NANOSLEEP.SYNCS 0x989680 ;  /* 0x009896800000895d */ /* 0x004fea0003900000 */
[----:B------:R-:W2:Y:S02]  /*9230*/  @!P0 SYNCS.PHASECHK.TRANS64 P0, [R2+URZ+0x28], R4 ;  /* 0x00002804020085a7 */ /* 0x000ea400080010ff */
[----:B--2---:R-:W-:Y:S05]  /*9240*/  @!P0 BRA `(.L_x_128) ;  /* 0xfffffffc00f08947 */ /* 0x004fea000383ffff */
[----:B------:R-:W-:Y:S05]  /*9250*/  BRA `(.L_x_27) ;  /* 0xffffff88002c7947 */ /* 0x000fea000383ffff */
.L_x_32:
[----:B-1----:R1:W2:Y:S02]  /*9260*/  SYNCS.PHASECHK.TRANS64.TRYWAIT P0, [R2+URZ+0xa0], R3 ;  /* 0x0000a003020075a7 */ /* 0x0022a400080011ff */
[----:B--2---:R-:W-:Y:S05]  /*9270*/  @!P0 NANOSLEEP.SYNCS 0x989680 ;  /* 0x009896800000895d */ /* 0x004fea0003900000 */
[----:B------:R-:W2:Y:S02]  /*9280*/  @!P0 SYNCS.PHASECHK.TRANS64 P0, [R2+URZ+0xa0], R3 ;  /* 0x0000a003020085a7 */ /* 0x000ea400080010ff */
[----:B--2---:R-:W-:Y:S05]  /*9290*/  @!P0 BRA `(.L_x_32) ;  /* 0xfffffffc00f08947 */ /* 0x004fea000383ffff */
[----:B------:R-:W-:Y:S05]  /*92a0*/  BRA `(.L_x_129) ;  /* 0xffffff8800d07947 */ /* 0x000fea000383ffff */
.L_x_36:
[----:B----4-:R-:W-:-:S07]  /*92b0*/  MOV R0, UR5 ;  /* 0x0000000500007c02 */ /* 0x010fce0008000f00 */
.L_x_130:
[----:B-1----:R1:W2:Y:S02]  /*92c0*/  SYNCS.PHASECHK.TRANS64.TRYWAIT P0, [R0+URZ], R2 ;  /* 0x00000002000075a7 */ /* 0x0022a400080011ff */
[----:B--2---:R-:W-:Y:S05]  /*92d0*/  @!P0 NANOSLEEP.SYNCS 0x989680 ;  /* 0x009896800000895d */ /* 0x004fea0003900000 */
[----:B------:R-:W2:Y:S02]  /*92e0*/  @!P0 SYNCS.PHASECHK.TRANS64 P0, [R0+URZ], R2 ;  /* 0x00000002000085a7 */ /* 0x000ea400080010ff */
[----:B--2---:R-:W-:Y:S05]  /*92f0*/  @!P0 BRA `(.L_x_130) ;  /* 0xfffffffc00f08947 */ /* 0x004fea000383ffff */
[----:B------:R-:W-:Y:S05]  /*9300*/  BRA `(.L_x_131) ;  /* 0xffffff9000407947 */ /* 0x000fea000383ffff */
.L_x_37:
[----:B----4-:R-:W-:-:S07]  /*9310*/  MOV R0, UR5 ;  /* 0x0000000500007c02 */ /* 0x010fce0008000f00 */
.L_x_132:
[----:B-1----:R1:W2:Y:S02]  /*9320*/  SYNCS.PHASECHK.TRANS64.TRYWAIT P0, [R0+URZ], R3 ;  /* 0x00000003000075a7 */ /* 0x0022a400080011ff */
[----:B--2---:R-:W-:Y:S05]  /*9330*/  @!P0 NANOSLEEP.SYNCS 0x989680 ;  /* 0x009896800000895d */ /* 0x004fea0003900000 */
[----:B------:R-:W2:Y:S02]  /*9340*/  @!P0 SYNCS.PHASECHK.TRANS64 P0, [R0+URZ], R3 ;  /* 0x00000003000085a7 */ /* 0x000ea400080010ff */
[----:B--2---:R-:W-:Y:S05]  /*9350*/  @!P0 BRA `(.L_x_132) ;  /* 0xfffffffc00f08947 */ /* 0x004fea000383ffff */
[----:B------:R-:W-:Y:S05]  /*9360*/  BRA `(.L_x_133) ;  /* 0xffffff90004c7947 */ /* 0x000fea000383ffff */
.L_x_38:
[----:B----4-:R-:W-:-:S07]  /*9370*/  MOV R0, UR5 ;  /* 0x0000000500007c02 */ /* 0x010fce0008000f00 */
.L_x_134:
[----:B-1----:R1:W2:Y:S02]  /*9380*/  SYNCS.PHASECHK.TRANS64.TRYWAIT P0, [R0+URZ], R3 ;  /* 0x00000003000075a7 */ /* 0x0022a400080011ff */
[----:B--2---:R-:W-:Y:S05]  /*9390*/  @!P0 NANOSLEEP.SYNCS 0x989680 ;  /* 0x009896800000895d */ /* 0x004fea0003900000 */
[----:B------:R-:W2:Y:S02]  /*93a0*/  @!P0 SYNCS.PHASECHK.TRANS64 P0, [R0+URZ], R3 ;  /* 0x00000003000085a7 */ /* 0x000ea400080010ff */
[----:B--2---:R-:W-:Y:S05]  /*93b0*/  @!P0 BRA `(.L_x_134) ;  /* 0xfffffffc00f08947 */ /* 0x004fea000383ffff */
[----:B------:R-:W-:Y:S05]  /*93c0*/  BRA `(.L_x_135) ;  /* 0xffffff9000587947 */ /* 0x000fea000383ffff */
.L_x_39:
[----:B----4-:R-:W-:-:S07]  /*93d0*/  MOV R0, UR5 ;  /* 0x0000000500007c02 */ /* 0x010fce0008000f00 */
.L_x_136:
[----:B-1----:R1:W2:Y:S02]  /*93e0*/  SYNCS.PHASECHK.TRANS64.TRYWAIT P0, [R0+URZ], R3 ;  /* 0x00000003000075a7 */ /* 0x0022a400080011ff */
[----:B--2---:R-:W-:Y:S05]  /*93f0*/  @!P0 NANOSLEEP.SYNCS 0x989680 ;  /* 0x009896800000895d */ /* 0x004fea0003900000 */
[----:B------:R-:W2:Y:S02]  /*9400*/  @!P0 SYNCS.PHASECHK.TRANS64 P0, [R0+URZ], R3 ;  /* 0x00000003000085a7 */ /* 0x000ea400080010ff */
[----:B--2---:R-:W-:Y:S05]  /*9410*/  @!P0 BRA `(.L_x_136) ;  /* 0xfffffffc00f08947 */ /* 0x004fea000383ffff */
[----:B------:R-:W-:Y:S05]  /*9420*/  BRA `(.L_x_137) ;  /* 0xffffff9000647947 */ /* 0x000fea000383ffff */
.L_x_42:
[----:B-1----:R1:W2:Y:S02]  /*9430*/  SYNCS.PHASECHK.TRANS64.TRYWAIT P0, [R0+URZ+0x100], R4 ;  /* 0x00010004000075a7 */ /* 0x0022a400080011ff */
[----:B--2---:R-:W-:Y:S05]  /*9440*/  @!P0 NANOSLEEP.SYNCS 0x989680 ;  /* 0x009896800000895d */ /* 0x004fea0003900000 */
[----:B------:R-:W2:Y:S02]  /*9450*/  @!P0 SYNCS.PHASECHK.TRANS64 P0, [R0+URZ+0x100], R4 ;  /* 0x00010004000085a7 */ /* 0x000ea400080010ff */
[----:B--2---:R-:W-:Y:S05]  /*9460*/  @!P0 BRA `(.L_x_42) ;  /* 0xfffffffc00f08947 */ /* 0x004fea000383ffff */
[----:B------:R-:W-:Y:S05]  /*9470*/  BRA `(.L_x_138) ;  /* 0xffffff9000c07947 */ /* 0x000fea000383ffff */
.L_x_43:
[----:B------:R-:W-:-:S07]  /*9480*/  MOV R0, UR5 ;  /* 0x0000000500007c02 */ /* 0x000fce0008000f00 */
.L_x_139:
[----:B-1----:R1:W2:Y:S02]  /*9490*/  SYNCS.PHASECHK.TRANS64.TRYWAIT P0, [R0+URZ+0xb0], R5 ;  /* 0x0000b005000075a7 */ /* 0x0022a400080011ff */
[----:B--2---:R-:W-:Y:S05]  /*94a0*/  @!P0 NANOSLEEP.SYNCS 0x989680 ;  /* 0x009896800000895d */ /* 0x004fea0003900000 */
[----:B------:R-:W2:Y:S02]  /*94b0*/  @!P0 SYNCS.PHASECHK.TRANS64 P0, [R0+URZ+0xb0], R5 ;  /* 0x0000b005000085a7 */ /* 0x000ea400080010ff */
[----:B--2---:R-:W-:Y:S05]  /*94c0*/  @!P0 BRA `(.L_x_139) ;  /* 0xfffffffc00f08947 */ /* 0x004fea000383ffff */
[----:B------:R-:W-:Y:S05]  /*94d0*/  BRA `(.L_x_140) ;  /* 0xffffff9000d07947 */ /* 0x000fea000383ffff */
.L_x_44:
[----:B-1----:R1:W2:Y:S02]  /*94e0*/  SYNCS.PHASECHK.TRANS64.TRYWAIT P1, [R0+URZ+0xa0], R4 ;  /* 0x0000a004000075a7 */ /* 0x0022a400080211ff */
[----:B--2---:R-:W-:Y:S05]  /*94f0*/  @!P1 NANOSLEEP.SYNCS 0x989680 ;  /* 0x009896800000995d */ /* 0x004fea0003900000 */
[----:B------:R-:W2:Y:S02]  /*9500*/  @!P1 SYNCS.PHASECHK.TRANS64 P1, [R0+URZ+0xa0], R4 ;  /* 0x0000a004000095a7 */ /* 0x000ea400080210ff */
[----:B--2---:R-:W-:Y:S05]  /*9510*/  @!P1 BRA `(.L_x_44) ;  /* 0xfffffffc00f09947 */ /* 0x004fea000383ffff */
[----:B------:R-:W-:Y:S05]  /*9520*/  BRA `(.L_x_141) ;  /* 0xffffff9400007947 */ /* 0x000fea000383ffff */
.L_x_47:
[----:B------:R-:W-:-:S07]  /*9530*/  MOV R0, UR5 ;  /* 0x0000000500007c02 */ /* 0x000fce0008000f00 */
.L_x_142:
[----:B-1----:R1:W2:Y:S02]  /*9540*/  SYNCS.PHASECHK.TRANS64.TRYWAIT P0, [R0+URZ+0xb0], R2 ;  /* 0x0000b002000075a7 */ /* 0x0022a400080011ff */
[----:B--2---:R-:W-:Y:S05]  /*9550*/  @!P0 NANOSLEEP.SYNCS 0x989680 ;  /* 0x009896800000895d */ /* 0x004fea0003900000 */
[----:B------:R-:W2:Y:S02]  /*9560*/  @!P0 SYNCS.PHASECHK.TRANS64 P0, [R0+URZ+0xb0], R2 ;  /* 0x0000b002000085a7 */ /* 0x000ea400080010ff */
[----:B--2---:R-:W-:Y:S05]  /*9570*/  @!P0 BRA `(.L_x_142) ;  /* 0xfffffffc00f08947 */ /* 0x004fea000383ffff */
[----:B------:R-:W-:Y:S05]  /*9580*/  BRA `(.L_x_46) ;  /* 0xffffff9400547947 */ /* 0x000fea000383ffff */
.L_x_54:
[----:B-1----:R1:W2:Y:S02]  /*9590*/  SYNCS.PHASECHK.TRANS64.TRYWAIT P1, [R0+URZ+0xa0], R2 ;  /* 0x0000a002000075a7 */ /* 0x0022a400080211ff */
[----:B--2---:R-:W-:Y:S05]  /*95a0*/  @!P1 NANOSLEEP.SYNCS 0x989680 ;  /* 0x009896800000995d */ /* 0x004fea0003900000 */
[----:B------:R-:W2:Y:S02]  /*95b0*/  @!P1 SYNCS.PHASECHK.TRANS64 P1, [R0+URZ+0xa0], R2 ;  /* 0x0000a002000095a7 */ /* 0x000ea400080210ff */
[----:B--2---:R-:W-:Y:S05]  /*95c0*/  @!P1 BRA `(.L_x_54) ;  /* 0xfffffffc00f09947 */ /* 0x004fea000383ffff */
[----:B------:R-:W-:Y:S05]  /*95d0*/  BRA `(.L_x_143) ;  /* 0xffffff9800c07947 */ /* 0x000fea000383ffff */
.L_x_55:
[----:B------:R-:W-:-:S07]  /*95e0*/  MOV R2, UR7 ;  /* 0x0000000700027c02 */ /* 0x000fce0008000f00 */
.L_x_144:
[----:B-1----:R1:W2:Y:S02]  /*95f0*/  SYNCS.PHASECHK.TRANS64.TRYWAIT P0, [R2+URZ+0xe0], R0 ;  /* 0x0000e000020075a7 */ /* 0x0022a400080011ff */
[----:B--2---:R-:W-:Y:S05]  /*9600*/  @!P0 NANOSLEEP.SYNCS 0x989680 ;  /* 0x009896800000895d */ /* 0x004fea0003900000 */
[----:B------:R-:W2:Y:S02]  /*9610*/  @!P0 SYNCS.PHASECHK.TRANS64 P0, [R2+URZ+0xe0], R0 ;  /* 0x0000e000020085a7 */ /* 0x000ea400080010ff */
[----:B--2---:R-:W-:Y:S05]  /*9620*/  @!P0 BRA `(.L_x_144) ;  /* 0xfffffffc00f08947 */ /* 0x004fea000383ffff */
[----:B------:R-:W-:Y:S05]  /*9630*/  BRA `(.L_x_145) ;  /* 0xffffff9c00107947 */ /* 0x000fea000383ffff */
.L_x_58:
[----:B------:R-:W-:Y:S07]  /*9640*/  MOV R0, UR6 ;  /* 0x0000000600007c02 */ /* 0x000fee0008000f00 */
.L_x_146:
[----:B-1----:R1:W2:Y:S02]  /*9650*/  SYNCS.PHASECHK.TRANS64.TRYWAIT P0, [R0+URZ], R2 ;  /* 0x00000002000075a7 */ /* 0x0022a400080011ff */
[----:B--2---:R-:W-:Y:S05]  /*9660*/  @!P0 NANOSLEEP.SYNCS 0x989680 ;  /* 0x009896800000895d */ /* 0x004fea0003900000 */
[----:B------:R-:W2:Y:S02]  /*9670*/  @!P0 SYNCS.PHASECHK.TRANS64 P0, [R0+URZ], R2 ;  /* 0x00000002000085a7 */ /* 0x000ea400080010ff */
[----:B--2---:R-:W-:Y:S05]  /*9680*/  @!P0 BRA `(.L_x_146) ;  /* 0xfffffffc00f08947 */ /* 0x004fea000383ffff */
[----:B------:R-:W-:Y:S05]  /*9690*/  BRA `(.L_x_57) ;  /* 0xffffff9c002c7947 */ /* 0x000fea000383ffff */
.L_x_61:
[----:B------:R-:W-:-:S07]  /*96a0*/  MOV R0, UR6 ;  /* 0x0000000600007c02 */ /* 0x000fce0008000f00 */
.L_x_147:
[----:B--2---:R2:W4:Y:S02]  /*96b0*/  SYNCS.PHASECHK.TRANS64.TRYWAIT P0, [R0+URZ], R2 ;  /* 0x00000002000075a7 */ /* 0x00452400080011ff */
[----:B----4-:R-:W-:Y:S05]  /*96c0*/  @!P0 NANOSLEEP.SYNCS 0x989680 ;  /* 0x009896800000895d */ /* 0x010fea0003900000 */
[----:B------:R-:W4:Y:S02]  /*96d0*/  @!P0 SYNCS.PHASECHK.TRANS64 P0, [R0+URZ], R2 ;  /* 0x00000002000085a7 */ /* 0x000f2400080010ff */
[----:B----4-:R-:W-:Y:S05]  /*96e0*/  @!P0 BRA `(.L_x_147) ;  /* 0xfffffffc00f08947 */ /* 0x010fea000383ffff */
[----:B------:R-:W-:Y:S05]  /*96f0*/  BRA `(.L_x_148) ;  /* 0xffffffa000087947 */ /* 0x000fea000383ffff */
.L_x_62:
[----:B------:R-:W-:-:S07]  /*9700*/  MOV R0, UR6 ;  /* 0x0000000600007c02 */ /* 0x000fce0008000f00 */
.L_x_149:
[----:B-1----:R1:W2:Y:S02]  /*9710*/  SYNCS.PHASECHK.TRANS64.TRYWAIT P0, [R0+URZ], R3 ;  /* 0x00000003000075a7 */ /* 0x0022a400080011ff */
[----:B--2---:R-:W-:Y:S05]  /*9720*/  @!P0 NANOSLEEP.SYNCS 0x989680 ;  /* 0x009896800000895d */ /* 0x004fea0003900000 */
[----:B------:R-:W2:Y:S02]  /*9730*/  @!P0 SYNCS.PHASECHK.TRANS64 P0, [R0+URZ], R3 ;  /* 0x00000003000085a7 */ /* 0x000ea400080010ff */
[----:B--2---:R-:W-:Y:S05]  /*9740*/  @!P0 BRA `(.L_x_149) ;  /* 0xfffffffc00f08947 */ /* 0x004fea000383ffff */
[----:B------:R-:W-:Y:S05]  /*9750*/  BRA `(.L_x_150) ;  /* 0xffffffa000147947 */ /* 0x000fea000383ffff */
.L_x_63:
[----:B------:R-:W-:-:S07]  /*9760*/  MOV R0, UR6 ;  /* 0x0000000600007c02 */ /* 0x000fce0008000f00 */
.L_x_151:
[----:B-1----:R1:W2:Y:S02]  /*9770*/  SYNCS.PHASECHK.TRANS64.TRYWAIT P0, [R0+URZ], R3 ;  /* 0x00000003000075a7 */ /* 0x0022a400080011ff */
[----:B--2---:R-:W-:Y:S05]  /*9780*/  @!P0 NANOSLEEP.SYNCS 0x989680 ;  /* 0x009896800000895d */ /* 0x004fea0003900000 */
[----:B------:R-:W2:Y:S02]  /*9790*/  @!P0 SYNCS.PHASECHK.TRANS64 P0, [R0+URZ], R3 ;  /* 0x00000003000085a7 */ /* 0x000ea400080010ff */
[----:B--2---:R-:W-:Y:S05]  /*97a0*/  @!P0 BRA `(.L_x_151) ;  /* 0xfffffffc00f08947 */ /* 0x004fea000383ffff */
[----:B------:R-:W-:Y:S05]  /*97b0*/  BRA `(.L_x_152) ;  /* 0xffffffa000207947 */ /* 0x000fea000383ffff */
.L_x_64:
[----:B-1----:R-:W-:-:S07]  /*97c0*/  MOV R0, UR7 ;  /* 0x0000000700007c02 */ /* 0x002fce0008000f00 */
.L_x_153:
[----:B-1----:R1:W2:Y:S02]  /*97d0*/  SYNCS.PHASECHK.TRANS64.TRYWAIT P0, [R0+URZ], R2 ;  /* 0x00000002000075a7 */ /* 0x0022a400080011ff */
[----:B--2---:R-:W-:Y:S05]  /*97e0*/  @!P0 NANOSLEEP.SYNCS 0x989680 ;  /* 0x009896800000895d */ /* 0x004fea0003900000 */
[----:B------:R-:W2:Y:S02]  /*97f0*/  @!P0 SYNCS.PHASECHK.TRANS64 P0, [R0+URZ], R2 ;  /* 0x00000002000085a7 */ /* 0x000ea400080010ff */
[----:B--2---:R-:W-:Y:S05]  /*9800*/  @!P0 BRA `(.L_x_153) ;  /* 0xfffffffc00f08947 */ /* 0x004fea000383ffff */
[----:B------:R-:W-:Y:S05]  /*9810*/  BRA `(.L_x_154) ;  /* 0xffffffa0002c7947 */ /* 0x000fea000383ffff */
.L_x_69:
[----:B--2---:R2:W3:Y:S02]  /*9820*/  SYNCS.PHASECHK.TRANS64.TRYWAIT P0, [R0+URZ+0xa0], R2 ;  /* 0x0000a002000075a7 */ /* 0x0044e400080011ff */
[----:B---3--:R-:W-:Y:S05]  /*9830*/  @!P0 NANOSLEEP.SYNCS 0x989680 ;  /* 0x009896800000895d */ /* 0x008fea0003900000 */
[----:B------:R-:W3:Y:S02]  /*9840*/  @!P0 SYNCS.PHASECHK.TRANS64 P0, [R0+URZ+0xa0], R2 ;  /* 0x0000a002000085a7 */ /* 0x000ee400080010ff */
[----:B---3--:R-:W-:Y:S05]  /*9850*/  @!P0 BRA `(.L_x_69) ;  /* 0xfffffffc00f08947 */ /* 0x008fea000383ffff */
[----:B------:R-:W-:Y:S05]  /*9860*/  BRA `(.L_x_155) ;  /* 0xffffffa400387947 */ /* 0x000fea000383ffff */
.L_x_72:
[----:B------:R-:W-:Y:S07]  /*9870*/  MOV R0, UR7 ;  /* 0x0000000700007c02 */ /* 0x000fee0008000f00 */
.L_x_156:
[----:B--2---:R2:W3:Y:S02]  /*9880*/  SYNCS.PHASECHK.TRANS64.TRYWAIT P0, [R0+URZ+0x98], R2 ;  /* 0x00009802000075a7 */ /* 0x0044e400080011ff */
[----:B---3--:R-:W-:Y:S05]  /*9890*/  @!P0 NANOSLEEP.SYNCS 0x989680 ;  /* 0x009896800000895d */ /* 0x008fea0003900000 */
[----:B------:R-:W3:Y:S02]  /*98a0*/  @!P0 SYNCS.PHASECHK.TRANS64 P0, [R0+URZ+0x98], R2 ;  /* 0x00009802000085a7 */ /* 0x000ee400080010ff */
[----:B---3--:R-:W-:Y:S05]  /*98b0*/  @!P0 BRA `(.L_x_156) ;  /* 0xfffffffc00f08947 */ /* 0x008fea000383ffff */
[----:B------:R-:W-:Y:S05]  /*98c0*/  BRA `(.L_x_71) ;  /* 0xffffffa800187947 */ /* 0x000fea000383ffff */
.L_x_75:
[----:B------:R-:W-:Y:S07]  /*98d0*/  MOV R0, UR7 ;  /* 0x0000000700007c02 */ /* 0x000fee0008000f00 */
.L_x_157:
[----:B-1----:R1:W2:Y:S02]  /*98e0*/  SYNCS.PHASECHK.TRANS64.TRYWAIT P0, [R0+URZ+0x70], R14 ;  /* 0x0000700e000075a7 */ /* 0x0022a400080011ff */
[----:B--2---:R-:W-:Y:S05]  /*98f0*/  @!P0 NANOSLEEP.SYNCS 0x989680 ;  /* 0x009896800000895d */ /* 0x004fea0003900000 */
[----:B------:R-:W2:Y:S02]  /*9900*/  @!P0 SYNCS.PHASECHK.TRANS64 P0, [R0+URZ+0x70], R14 ;  /* 0x0000700e000085a7 */ /* 0x000ea400080010ff */
[----:B--2---:R-:W-:Y:S05]  /*9910*/  @!P0 BRA `(.L_x_157) ;  /* 0xfffffffc00f08947 */ /* 0x004fea000383ffff */
[----:B------:R-:W-:Y:S05]  /*9920*/  BRA `(.L_x_158) ;  /* 0xffffffa800907947 */ /* 0x000fea000383ffff */
.L_x_76:
[----:B------:R-:W-:Y:S07]  /*9930*/  MOV R0, UR7 ;  /* 0x0000000700007c02 */ /* 0x000fee0008000f00 */
.L_x_159:
[----:B-1----:R1:W2:Y:S02]  /*9940*/  SYNCS.PHASECHK.TRANS64.TRYWAIT P0, [R0+URZ+0x78], R14 ;  /* 0x0000780e000075a7 */ /* 0x0022a400080011ff */
[----:B--2---:R-:W-:Y:S05]  /*9950*/  @!P0 NANOSLEEP.SYNCS 0x989680 ;  /* 0x009896800000895d */ /* 0x004fea0003900000 */
[----:B------:R-:W2:Y:S02]  /*9960*/  @!P0 SYNCS.PHASECHK.TRANS64 P0, [R0+URZ+0x78], R14 ;  /* 0x0000780e000085a7 */ /* 0x000ea400080010ff */
[----:B--2---:R-:W-:Y:S05]  /*9970*/  @!P0 BRA `(.L_x_159) ;  /* 0xfffffffc00f08947 */ /* 0x004fea000383ffff */
[----:B------:R-:W-:Y:S05]  /*9980*/  BRA `(.L_x_160) ;  /* 0xffffffa800c87947 */ /* 0x000fea000383ffff */
.L_x_77:
[----:B------:R-:W-:Y:S07]  /*9990*/  MOV R0, UR7 ;  /* 0x0000000700007c02 */ /* 0x000fee0008000f00 */
.L_x_161:
[----:B-1----:R1:W2:Y:S02]  /*99a0*/  SYNCS.PHASECHK.TRANS64.TRYWAIT P0, [R0+URZ+0x80], R14 ;  /* 0x0000800e000075a7 */ /* 0x0022a400080011ff */
[----:B--2---:R-:W-:Y:S05]  /*99b0*/  @!P0 NANOSLEEP.SYNCS 0x989680 ;  /* 0x009896800000895d */ /* 0x004fea0003900000 */
[----:B------:R-:W2:Y:S02]  /*99c0*/  @!P0 SYNCS.PHASECHK.TRANS64 P0, [R0+URZ+0x80], R14 ;  /* 0x0000800e000085a7 */ /* 0x000ea400080010ff */
[----:B--2---:R-:W-:Y:S05]  /*99d0*/  @!P0 BRA `(.L_x_161) ;  /* 0xfffffffc00f08947 */ /* 0x004fea000383ffff */
[----:B------:R-:W-:Y:S05]  /*99e0*/  BRA `(.L_x_162) ;  /* 0xffffffac000c7947 */ /* 0x000fea000383ffff */
.L_x_78:
[----:B------:R-:W-:Y:S07]  /*99f0*/  MOV R0, UR7 ;  /* 0x0000000700007c02 */ /* 0x000fee0008000f00 */
.L_x_163:
[----:B-1----:R1:W2:Y:S02]  /*9a00*/  SYNCS.PHASECHK.TRANS64.TRYWAIT P0, [R0+URZ+0x88], R14 ;  /* 0x0000880e000075a7 */ /* 0x0022a400080011ff */
[----:B--2---:R-:W-:Y:S05]  /*9a10*/  @!P0 NANOSLEEP.SYNCS 0x989680 ;  /* 0x009896800000895d */ /* 0x004fea0003900000 */
[----:B------:R-:W2:Y:S02]  /*9a20*/  @!P0 SYNCS.PHASECHK.TRANS64 P0, [R0+URZ+0x88], R14 ;  /* 0x0000880e000085a7 */ /* 0x000ea400080010ff */
[----:B--2---:R-:W-:Y:S05]  /*9a30*/  @!P0 BRA `(.L_x_163) ;  /* 0xfffffffc00f08947 */ /* 0x004fea000383ffff */
[----:B------:R-:W-:Y:S05]  /*9a40*/  BRA `(.L_x_164) ;  /* 0xffffffac00907947 */ /* 0x000fea000383ffff */
.L_x_80:
[----:B------:R-:W-:-:S07]  /*9a50*/  MOV R0, UR7 ;  /* 0x0000000700007c02 */ /* 0x000fce0008000f00 */
.L_x_165:
[----:B-1----:R1:W3:Y:S02]  /*9a60*/  SYNCS.PHASECHK.TRANS64.TRYWAIT P0, [R0+URZ+0x70], R2 ;  /* 0x00007002000075a7 */ /* 0x0022e400080011ff */
[----:B---3--:R-:W-:Y:S05]  /*9a70*/  @!P0 NANOSLEEP.SYNCS 0x989680 ;  /* 0x009896800000895d */ /* 0x008fea0003900000 */
[----:B------:R-:W3:Y:S02]  /*9a80*/  @!P0 SYNCS.PHASECHK.TRANS64 P0, [R0+URZ+0x70], R2 ;  /* 0x00007002000085a7 */ /* 0x000ee400080010ff */
[----:B---3--:R-:W-:Y:S05]  /*9a90*/  @!P0 BRA `(.L_x_165) ;  /* 0xfffffffc00f08947 */ /* 0x008fea000383ffff */
[----:B------:R-:W-:Y:S05]  /*9aa0*/  BRA `(.L_x_166) ;  /* 0xffffffb000007947 */ /* 0x000fea000383ffff */
.L_x_81:
[----:B-1----:R-:W-:-:S07]  /*9ab0*/  MOV R0, UR7 ;  /* 0x0000000700007c02 */ /* 0x002fce0008000f00 */
.L_x_167:
[----:B-1----:R1:W3:Y:S02]  /*9ac0*/  SYNCS.PHASECHK.TRANS64.TRYWAIT P0, [R0+URZ+0x78], R2 ;  /* 0x00007802000075a7 */ /* 0x0022e400080011ff */
[----:B---3--:R-:W-:Y:S05]  /*9ad0*/  @!P0 NANOSLEEP.SYNCS 0x989680 ;  /* 0x009896800000895d */ /* 0x008fea0003900000 */
[----:B------:R-:W3:Y:S02]  /*9ae0*/  @!P0 SYNCS.PHASECHK.TRANS64 P0, [R0+URZ+0x78], R2 ;  /* 0x00007802000085a7 */ /* 0x000ee400080010ff */
[----:B---3--:R-:W-:Y:S05]  /*9af0*/  @!P0 BRA `(.L_x_167) ;  /* 0xfffffffc00f08947 */ /* 0x008fea000383ffff */
[----:B------:R-:W-:Y:S05]  /*9b00*/  BRA `(.L_x_168) ;  /* 0xffffffac00f07947 */ /* 0x000fea000383ffff */
.L_x_82:
[----:B-1----:R-:W-:-:S07]  /*9b10*/  MOV R0, UR7 ;  /* 0x0000000700007c02 */ /* 0x002fce0008000f00 */
.L_x_169:
[----:B-1----:R1:W3:Y:S02]  /*9b20*/  SYNCS.PHASECHK.TRANS64.TRYWAIT P0, [R0+URZ+0x80], R2 ;  /* 0x00008002000075a7 */ /* 0x0022e400080011ff */
[----:B---3--:R-:W-:Y:S05]  /*9b30*/  @!P0 NANOSLEEP.SYNCS 0x989680 ;  /* 0x009896800000895d */ /* 0x008fea0003900000 */
[----:B------:R-:W3:Y:S02]  /*9b40*/  @!P0 SYNCS.PHASECHK.TRANS64 P0, [R0+URZ+0x80], R2 ;  /* 0x00008002000085a7 */ /* 0x000ee400080010ff */
[----:B---3--:R-:W-:Y:S05]  /*9b50*/  @!P0 BRA `(.L_x_169) ;  /* 0xfffffffc00f08947 */ /* 0x008fea000383ffff */
[----:B------:R-:W-:Y:S05]  /*9b60*/  BRA `(.L_x_170) ;  /* 0xffffffac00e07947 */ /* 0x000fea000383ffff */
.L_x_84:
[----:B--2---:R2:W4:Y:S02]  /*9b70*/  SYNCS.PHASECHK.TRANS64.TRYWAIT P0, [R0+URZ+0xa0], R2 ;  /* 0x0000a002000075a7 */ /* 0x00452400080011ff */
[----:B----4-:R-:W-:Y:S05]  /*9b80*/  @!P0 NANOSLEEP.SYNCS 0x989680 ;  /* 0x009896800000895d */ /* 0x010fea0003900000 */
[----:B------:R-:W4:Y:S02]  /*9b90*/  @!P0 SYNCS.PHASECHK.TRANS64 P0, [R0+URZ+0xa0], R2 ;  /* 0x0000a002000085a7 */ /* 0x000f2400080010ff */
[----:B----4-:R-:W-:Y:S05]  /*9ba0*/  @!P0 BRA `(.L_x_84) ;  /* 0xfffffffc00f08947 */ /* 0x010fea000383ffff */
[----:B------:R-:W-:Y:S05]  /*9bb0*/  BRA `(.L_x_171) ;  /* 0xffffffb000ac7947 */ /* 0x000fea000383ffff */
.L_x_95:
[----:B-1----:R1:W3:Y:S02]  /*9bc0*/  SYNCS.PHASECHK.TRANS64.TRYWAIT P1, [R2+URZ+0x50], R0 ;  /* 0x00005000020075a7 */ /* 0x0022e400080211ff */
[----:B---3--:R-:W-:Y:S05]  /*9bd0*/  @!P1 NANOSLEEP.SYNCS 0x989680 ;  /* 0x009896800000995d */ /* 0x008fea0003900000 */
[----:B------:R-:W3:Y:S02]  /*9be0*/  @!P1 SYNCS.PHASECHK.TRANS64 P1, [R2+URZ+0x50], R0 ;  /* 0x00005000020095a7 */ /* 0x000ee400080210ff */
[----:B---3--:R-:W-:Y:S05]  /*9bf0*/  @!P1 BRA `(.L_x_95) ;  /* 0xfffffffc00f09947 */ /* 0x008fea000383ffff */
[----:B------:R-:W-:Y:S05]  /*9c00*/  BRA `(.L_x_94) ;  /* 0xffffffbc00c47947 */ /* 0x000fea000383ffff */
.L_x_97:
[----:B-1----:R1:W2:Y:S02]  /*9c10*/  SYNCS.PHASECHK.TRANS64.TRYWAIT P0, [R113+URZ+0xc0], R3 ;  /* 0x0000c003710075a7 */ /* 0x0022a400080011ff */
[----:B--2---:R-:W-:Y:S05]  /*9c20*/  @!P0 NANOSLEEP.SYNCS 0x989680 ;  /* 0x009896800000895d */ /* 0x004fea0003900000 */
[----:B------:R-:W2:Y:S02]  /*9c30*/  @!P0 SYNCS.PHASECHK.TRANS64 P0, [R113+URZ+0xc0], R3 ;  /* 0x0000c003710085a7 */ /* 0x000ea400080010ff */
[----:B--2---:R-:W-:Y:S05]  /*9c40*/  @!P0 BRA `(.L_x_97) ;  /* 0xfffffffc00f08947 */ /* 0x004fea000383ffff */
[----:B------:R-:W-:Y:S05]  /*9c50*/  BRA `(.L_x_96) ;  /* 0xffffffc000187947 */ /* 0x000fea000383ffff */
.L_x_105:
[----:B--2---:R2:W3:Y:S02]  /*9c60*/  SYNCS.PHASECHK.TRANS64.TRYWAIT P0, [R0+URZ+0x50], R3 ;  /* 0x00005003000075a7 */ /* 0x0044e400080011ff */
[----:B---3--:R-:W-:Y:S05]  /*9c70*/  @!P0 NANOSLEEP.SYNCS 0x989680 ;  /* 0x009896800000895d */ /* 0x008fea0003900000 */
[----:B------:R-:W3:Y:S02]  /*9c80*/  @!P0 SYNCS.PHASECHK.TRANS64 P0, [R0+URZ+0x50], R3 ;  /* 0x00005003000085a7 */ /* 0x000ee400080010ff */
[----:B---3--:R-:W-:Y:S05]  /*9c90*/  @!P0 BRA `(.L_x_105) ;  /* 0xfffffffc00f08947 */ /* 0x008fea000383ffff */
[----:B------:R-:W-:Y:S05]  /*9ca0*/  BRA `(.L_x_104) ;  /* 0xffffffcc00087947 */ /* 0x000fea000383ffff */
.L_x_113:
[----:B--2---:R2:W3:Y:S02]  /*9cb0*/  SYNCS.PHASECHK.TRANS64.TRYWAIT P0, [R0+URZ+0x50], R4 ;  /* 0x00005004000075a7 */ /* 0x0044e400080011ff */
[----:B---3--:R-:W-:Y:S05]  /*9cc0*/  @!P0 NANOSLEEP.SYNCS 0x989680 ;  /* 0x009896800000895d */ /* 0x008fea0003900000 */
[----:B------:R-:W3:Y:S02]  /*9cd0*/  @!P0 SYNCS.PHASECHK.TRANS64 P0, [R0+URZ+0x50], R4 ;  /* 0x00005004000085a7 */ /* 0x000ee400080010ff */
[----:B---3--:R-:W-:Y:S05]  /*9ce0*/  @!P0 BRA `(.L_x_113) ;  /* 0xfffffffc00f08947 */ /* 0x008fea000383ffff */
[----:B------:R-:W-:Y:S05]  /*9cf0*/  BRA `(.L_x_112) ;  /* 0xffffffd8004c7947 */ /* 0x000fea000383ffff */
.L_x_121:
[----:B--2---:R2:W3:Y:S02]  /*9d00*/  SYNCS.PHASECHK.TRANS64.TRYWAIT P0, [R0+URZ+0x50], R4 ;  /* 0x00005004000075a7 */ /* 0x0044e400080011ff */
[----:B---3--:R-:W-:Y:S05]  /*9d10*/  @!P0 NANOSLEEP.SYNCS 0x989680 ;  /* 0x009896800000895d */ /* 0x008fea0003900000 */
[----:B------:R-:W3:Y:S02]  /*9d20*/  @!P0 SYNCS.PHASECHK.TRANS64 P0, [R0+URZ+0x50], R4 ;  /* 0x00005004000085a7 */ /* 0x000ee400080010ff */
[----:B---3--:R-:W-:Y:S05]  /*9d30*/  @!P0 BRA `(.L_x_121) ;  /* 0xfffffffc00f08947 */ /* 0x008fea000383ffff */
[----:B------:R-:W-:Y:S05]  /*9d40*/  BRA `(.L_x_120) ;  /* 0xffffffe4009c7947 */ /* 0x000fea000383ffff */
        .weak           $__internal_0_$__cuda_sm10x_tcgen05_guardrail_trap_col_being_dealloced_not_returned_by_alloc
        .type           $__internal_0_$__cuda_sm10x_tcgen05_guardrail_trap_col_being_dealloced_not_returned_by_alloc,@function
        .size           $__internal_0_$__cuda_sm10x_tcgen05_guardrail_trap_col_being_dealloced_not_returned_by_alloc,($__internal_1_$__cuda_sm10x_tcgen05_guardrail_trap_phase_invalid_during_alloc - $__internal_0_$__cuda_sm10x_tcgen05_guardrail_trap_col_being_dealloced_not_returned_by_alloc)
$__internal_0_$__cuda_sm10x_tcgen05_guardrail_trap_col_being_dealloced_not_returned_by_alloc:
[----:B------:R-:W-:Y:S05]  /*9d50*/  BPT.TRAP 0x1 ;  /* 0x000000040000795c */ /* 0x000fea0000300000 */
[----:B------:R-:W-:-:S04]  /*9d60*/  HFMA2 R3, -RZ, RZ, 0, 0 ;  /* 0x00000000ff037431 */ /* 0x000fc800000001ff */
[----:B------:R-:W-:Y:S05]  /*9d70*/  RET.REL.NODEC R2 `(_ZN7cutlass13device_kernelINS_4gemm6kernel13GemmUniversalIN4cute5tupleIJiiiiEEENS1_10collective13CollectiveMmaINS1_35MainloopSm100TmaUmmaWarpSpecializedILi5ELi2ELi4ENS5_IJNS4_1CILi1EEESB_SB_EEEEENS5_IJNSA_ILi64EEENSA_ILi256EEENSA_ILi128EEEEEENS_12float_e5m2_tENS5_IJSB_llEEESI_SJ_NS4_8TiledMMAINS4_8MMA_AtomIJNS4_10MMA_TraitsINS4_19SM100_MMA_F8F6F4_SSEJSI_SI_fSE_SF_NS4_17integral_constantINS4_4UMMA5MajorELSQ_1EEESR_NSO_INSP_7ScaleInELSS_0EEEST_EEEEEENS4_6LayoutISC_NS5_IJNSA_ILi0EEESX_SX_EEEEENS5_IJNS4_10UnderscoreES10_S10_EEEEENS4_13SM90_TMA_LOADENS4_14ComposedLayoutINS4_7SwizzleILi2ELi4ELi3EEENS4_18smem_ptr_flag_bitsILi8EEENSW_INS5_IJSE_NSA_ILi8EEEEEENS5_IJSB_SE_EEEEEEEvNS4_8identityES13_NS14_INS15_ILi3ELi4ELi3EEES18_NSW_INS5_IJSG_S19_EEENS5_IJSB_SG_EEEEEEEvS1E_EENS_8epilogue10collective18CollectiveEpilogueINS1L_23Sm100TmaWarpSpecializedILi4ELi2ELi32ELb0ELb0EEEJSH_NS5_IJNSW_ISE_SB_EES1Q_EEESI_NS5_IJlSB_lEEESI_S1S_NS1L_6fusion15FusionCallbacksIS1P_NS1T_17LinearCombinationISI_fSI_fLNS_15FloatRoundStyleE2EEESH_S1R_JEEENS4_5SM1004TMEM4LOAD26SM100_TMEM_LOAD_16dp32b32xES13_NS14_IS16_S18_NSW_INS5_IJS19_SE_EEENS5_IJSE_SB_EEEEEEENS4_39AutoVectorizingCopyWithAssumedAlignmentILi128EEENS4_14SM90_TMA_STOREES26_S28_S28_EEEvvEEEEvNT_6ParamsE) ;  /* 0xffffff6002a07950 */ /* 0x000fea0003c3ffff */
        .weak           $__internal_1_$__cuda_sm10x_tcgen05_guardrail_trap_phase_invalid_during_alloc
        .type           $__internal_1_$__cuda_sm10x_tcgen05_guardrail_trap_phase_invalid_during_alloc,@function
        .size           $__internal_1_$__cuda_sm10x_tcgen05_guardrail_trap_phase_invalid_during_alloc,($__internal_2_$__cuda_sm10x_tcgen05_guardrail_trap_unallocated_columns_being_dealloced - $__internal_1_$__cuda_sm10x_tcgen05_guardrail_trap_phase_invalid_during_alloc)
$__internal_1_$__cuda_sm10x_tcgen05_guardrail_trap_phase_invalid_during_alloc:
[----:B------:R-:W-:Y:S05]  /*9d80*/  BPT.TRAP 0x1 ;  /* 0x000000040000795c */ /* 0x000fea0000300000 */
[----:B------:R-:W-:-:S04]  /*9d90*/  MOV R3, 0x0 ;  /* 0x0000000000037802 */ /* 0x000fc80000000f00 */
[----:B------:R-:W-:Y:S05]  /*9da0*/  RET.REL.NODEC R2 `(_ZN7cutlass13device_kernelINS_4gemm6kernel13GemmUniversalIN4cute5tupleIJiiiiEEENS1_10collective13CollectiveMmaINS1_35MainloopSm100TmaUmmaWarpSpecializedILi5ELi2ELi4ENS5_IJNS4_1CILi1EEESB_SB_EEEEENS5_IJNSA_ILi64EEENSA_ILi256EEENSA_ILi128EEEEEENS_12float_e5m2_tENS5_IJSB_llEEESI_SJ_NS4_8TiledMMAINS4_8MMA_AtomIJNS4_10MMA_TraitsINS4_19SM100_MMA_F8F6F4_SSEJSI_SI_fSE_SF_NS4_17integral_constantINS4_4UMMA5MajorELSQ_1EEESR_NSO_INSP_7ScaleInELSS_0EEEST_EEEEEENS4_6LayoutISC_NS5_IJNSA_ILi0EEESX_SX_EEEEENS5_IJNS4_10UnderscoreES10_S10_EEEEENS4_13SM90_TMA_LOADENS4_14ComposedLayoutINS4_7SwizzleILi2ELi4ELi3EEENS4_18smem_ptr_flag_bitsILi8EEENSW_INS5_IJSE_NSA_ILi8EEEEEENS5_IJSB_SE_EEEEEEEvNS4_8identityES13_NS14_INS15_ILi3ELi4ELi3EEES18_NSW_INS5_IJSG_S19_EEENS5_IJSB_SG_EEEEEEEvS1E_EENS_8epilogue10collective18CollectiveEpilogueINS1L_23Sm100TmaWarpSpecializedILi4ELi2ELi32ELb0ELb0EEEJSH_NS5_IJNSW_ISE_SB_EES1Q_EEESI_NS5_IJlSB_lEEESI_S1S_NS1L_6fusion15FusionCallbacksIS1P_NS1T_17LinearCombinationISI_fSI_fLNS_15FloatRoundStyleE2EEESH_S1R_JEEENS4_5SM1004TMEM4LOAD26SM100_TMEM_LOAD_16dp32b32xES13_NS14_IS16_S18_NSW_INS5_IJS19_SE_EEENS5_IJSE_SB_EEEEEEENS4_39AutoVectorizingCopyWithAssumedAlignmentILi128EEENS4_14SM90_TMA_STOREES26_S28_S28_EEEvvEEEEvNT_6ParamsE) ;  /* 0xffffff6002947950 */ /* 0x000fea0003c3ffff */
        .weak           $__internal_2_$__cuda_sm10x_tcgen05_guardrail_trap_unallocated_columns_being_dealloced
        .type           $__internal_2_$__cuda_sm10x_tcgen05_guardrail_trap_unallocated_columns_being_dealloced,@function
        .size           $__internal_2_$__cuda_sm10x_tcgen05_guardrail_trap_unallocated_columns_being_dealloced,(.L_x_173 - $__internal_2_$__cuda_sm10x_tcgen05_guardrail_trap_unallocated_columns_being_dealloced)
$__internal_2_$__cuda_sm10x_tcgen05_guardrail_trap_unallocated_columns_being_dealloced:
[----:B------:R-:W-:Y:S05]  /*9db0*/  BPT.TRAP 0x1 ;  /* 0x000000040000795c */ /* 0x000fea0000300000 */
[----:B------:R-:W-:-:S04]  /*9dc0*/  HFMA2 R3, -RZ, RZ, 0, 0 ;  /* 0x00000000ff037431 */ /* 0x000fc800000001ff */
[----:B------:R-:W-:Y:S05]  /*9dd0*/  RET.REL.NODEC R2 `(_ZN7cutlass13device_kernelINS_4gemm6kernel13GemmUniversalIN4cute5tupleIJiiiiEEENS1_10collective13CollectiveMmaINS1_35MainloopSm100TmaUmmaWarpSpecializedILi5ELi2ELi4ENS5_IJNS4_1CILi1EEESB_SB_EEEEENS5_IJNSA_ILi64EEENSA_ILi256EEENSA_ILi128EEEEEENS_12float_e5m2_tENS5_IJSB_llEEESI_SJ_NS4_8TiledMMAINS4_8MMA_AtomIJNS4_10MMA_TraitsINS4_19SM100_MMA_F8F6F4_SSEJSI_SI_fSE_SF_NS4_17integral_constantINS4_4UMMA5MajorELSQ_1EEESR_NSO_INSP_7ScaleInELSS_0EEEST_EEEEEENS4_6LayoutISC_NS5_IJNSA_ILi0EEESX_SX_EEEEENS5_IJNS4_10UnderscoreES10_S10_EEEEENS4_13SM90_TMA_LOADENS4_14ComposedLayoutINS4_7SwizzleILi2ELi4ELi3EEENS4_18smem_ptr_flag_bitsILi8EEENSW_INS5_IJSE_NSA_ILi8EEEEEENS5_IJSB_SE_EEEEEEEvNS4_8identityES13_NS14_INS15_ILi3ELi4ELi3EEES18_NSW_INS5_IJSG_S19_EEENS5_IJSB_SG_EEEEEEEvS1E_EENS_8epilogue10collective18CollectiveEpilogueINS1L_23Sm100TmaWarpSpecializedILi4ELi2ELi32ELb0ELb0EEEJSH_NS5_IJNSW_ISE_SB_EES1Q_EEESI_NS5_IJlSB_lEEESI_S1S_NS1L_6fusion15FusionCallbacksIS1P_NS1T_17LinearCombinationISI_fSI_fLNS_15FloatRoundStyleE2EEESH_S1R_JEEENS4_5SM1004TMEM4LOAD26SM100_TMEM_LOAD_16dp32b32xES13_NS14_IS16_S18_NSW_INS5_IJS19_SE_EEENS5_IJSE_SB_EEEEEEENS4_39AutoVectorizingCopyWithAssumedAlignmentILi128EEENS4_14SM90_TMA_STOREES26_S28_S28_EEEvvEEEEvNT_6ParamsE) ;  /* 0xffffff6002887950 */ /* 0x000fea0003c3ffff */
.L_x_172:
[----:B------:R-:W-:-:S00]  /*9de0*/  BRA `(.L_x_172) ;  /* 0xfffffffc00fc7947 */ /* 0x000fc0000383ffff */
[----:B------:R-:W-:-:S00]  /*9df0*/  NOP ;  /* 0x0000000000007918 */ /* 0x000fc00000000000 */
        /* <DEDUP_REMOVED lines=8> */
.L_x_173:


//--------------------- .nv.global.init           --------------------------
	.section	.nv.global.init,"aw",@progbits
.nv.global.init:
	.type		$str$27,@object
	.size		$str$27,($str$28 - $str$27)
$str$27:
        /*0000*/ 	.byte	0x28, 0x61, 0x64, 0x64, 0x72, 0x65, 0x73, 0x73, 0x20, 0x26, 0x20, 0x6d, 0x61, 0x73, 0x6b, 0x29
        /*0010*/ 	.byte	0x20, 0x3d, 0x3d, 0x20, 0x30, 0x00
	.type		$str$28,@object
	.size		$str$28,($str$26 - $str$28)
$str$28:
        /*0016*/ 	.byte	0x2f, 0x74, 0x6d, 0x70, 0x2f, 0x63, 0x75, 0x74, 0x6c, 0x61, 0x73, 0x73, 0x5f, 0x73, 0x77, 0x65
        /*0026*/ 	.byte	0x65, 0x70, 0x5f, 0x73, 0x72, 0x63, 0x2f, 0x69, 0x6e, 0x63, 0x6c, 0x75, 0x64, 0x65, 0x2f, 0x63
        /*0036*/ 	.byte	0x75, 0x74, 0x65, 0x2f, 0x70, 0x6f, 0x69, 0x6e, 0x74, 0x65, 0x72, 0x5f, 0x66, 0x6c, 0x61, 0x67
        /*0046*/ 	.byte	0x67, 0x65, 0x64, 0x2e, 0x68, 0x70, 0x70, 0x00
	.type		$str$26,@object
	.size		$str$26,($str$25 - $str$26)
$str$26:
        /*004e*/ 	.byte	0x2f, 0x74, 0x6d, 0x70, 0x2f, 0x63, 0x75, 0x74, 0x6c, 0x61, 0x73, 0x73, 0x5f, 0x73, 0x77, 0x65
        /*005e*/ 	.byte	0x65, 0x70, 0x5f, 0x73, 0x72, 0x63, 0x2f, 0x69, 0x6e, 0x63, 0x6c, 0x75, 0x64, 0x65, 0x2f, 0x63
        /*006e*/ 	.byte	0x75, 0x74, 0x65, 0x2f, 0x61, 0x74, 0x6f, 0x6d, 0x2f, 0x63, 0x6f, 0x70, 0x79, 0x5f, 0x74, 0x72
        /*007e*/ 	.byte	0x61, 0x69, 0x74, 0x73, 0x5f, 0x73, 0x6d, 0x31, 0x30, 0x30, 0x2e, 0x68, 0x70, 0x70, 0x00
	.type		$str$25,@object
	.size		$str$25,(__unnamed_1 - $str$25)
$str$25:
        /*008d*/ 	.byte	0x28, 0x28, 0x75, 0x69, 0x6e, 0x74, 0x33, 0x32, 0x5f, 0x74, 0x28, 0x74, 0x68, 0x72, 0x65, 0x61
        /*009d*/ 	.byte	0x64, 0x49, 0x64, 0x78, 0x2e, 0x78, 0x29, 0x20, 0x2f, 0x20, 0x33, 0x32, 0x29, 0x20, 0x25, 0x20
        /*00ad*/ 	.byte	0x34, 0x29, 0x20, 0x3d, 0x3d, 0x20, 0x28, 0x28, 0x28, 0x74, 0x6d, 0x65, 0x6d, 0x5f, 0x61, 0x64
        /*00bd*/ 	.byte	0x64, 0x72, 0x20, 0x3e, 0x3e, 0x20, 0x31, 0x36, 0x29, 0x20, 0x2f, 0x20, 0x33, 0x32, 0x29, 0x20
        /*00cd*/ 	.byte	0x25, 0x20, 0x34, 0x29, 0x00
	.type		__unnamed_1,@object
	.size		__unnamed_1,(__unnamed_2 - __unnamed_1)
__unnamed_1:
        /*00d2*/ 	.byte	0x61, 0x75, 0x74, 0x6f, 0x20, 0x63, 0x75, 0x74, 0x65, 0x3a, 0x3a, 0x61, 0x73, 0x5f, 0x70, 0x6f
        /* <DEDUP_REMOVED lines=24> */
        /*0262*/ 	.byte	0x3c, 0x34, 0x30, 0x39, 0x36, 0x3e, 0x3e, 0x3e, 0x3e, 0x5d, 0x00
	.type		__unnamed_2,@object
	.size		__unnamed_2,(__unnamed_3 - __unnamed_2)
__unnamed_2:
        /* <DEDUP_REMOVED lines=26> */
	.type		__unnamed_3,@object
	.size		__unnamed_3,(.L_3 - __unnamed_3)
__unnamed_3:
        /* <DEDUP_REMOVED lines=40> */
        /*0688*/ 	.byte	0x74, 0x65, 0x3a, 0x3a, 0x43, 0x3c, 0x30, 0x3e, 0x3e, 0x3e, 0x3e, 0x5d, 0x00
.L_3:


//--------------------- .nv.shared._ZN7cutlass13device_kernelINS_4gemm6kernel13GemmUniversalIN4cute5tupleIJiiiiEEENS1_10collective13CollectiveMmaINS1_35MainloopSm100TmaUmmaWarpSpecializedILi5ELi2ELi4ENS5_IJNS4_1CILi1EEESB_SB_EEEEENS5_IJNSA_ILi64EEENSA_ILi256EEENSA_ILi128EEEEEENS_12float_e5m2_tENS5_IJSB_llEEESI_SJ_NS4_8TiledMMAINS4_8MMA_AtomIJNS4_10MMA_TraitsINS4_19SM100_MMA_F8F6F4_SSEJSI_SI_fSE_SF_NS4_17integral_constantINS4_4UMMA5MajorELSQ_1EEESR_NSO_INSP_7ScaleInELSS_0EEEST_EEEEEENS4_6LayoutISC_NS5_IJNSA_ILi0EEESX_SX_EEEEENS5_IJNS4_10UnderscoreES10_S10_EEEEENS4_13SM90_TMA_LOADENS4_14ComposedLayoutINS4_7SwizzleILi2ELi4ELi3EEENS4_18smem_ptr_flag_bitsILi8EEENSW_INS5_IJSE_NSA_ILi8EEEEEENS5_IJSB_SE_EEEEEEEvNS4_8identityES13_NS14_INS15_ILi3ELi4ELi3EEES18_NSW_INS5_IJSG_S19_EEENS5_IJSB_SG_EEEEEEEvS1E_EENS_8epilogue10collective18CollectiveEpilogueINS1L_23Sm100TmaWarpSpecializedILi4ELi2ELi32ELb0ELb0EEEJSH_NS5_IJNSW_ISE_SB_EES1Q_EEESI_NS5_IJlSB_lEEESI_S1S_NS1L_6fusion15FusionCallbacksIS1P_NS1T_17LinearCombinationISI_fSI_fLNS_15FloatRoundStyleE2EEESH_S1R_JEEENS4_5SM1004TMEM4LOAD26SM100_TMEM_LOAD_16dp32b32xES13_NS14_IS16_S18_NSW_INS5_IJS19_SE_EEENS5_IJSE_SB_EEEEEEENS4_39AutoVectorizingCopyWithAssumedAlignmentILi128EEENS4_14SM90_TMA_STOREES26_S28_S28_EEEvvEEEEvNT_6ParamsE --------------------------
	.section	.nv.shared._ZN7cutlass13device_kernelINS_4gemm6kernel13GemmUniversalIN4cute5tupleIJiiiiEEENS1_10collective13CollectiveMmaINS1_35MainloopSm100TmaUmmaWarpSpecializedILi5ELi2ELi4ENS5_IJNS4_1CILi1EEESB_SB_EEEEENS5_IJNSA_ILi64EEENSA_ILi256EEENSA_ILi128EEEEEENS_12float_e5m2_tENS5_IJSB_llEEESI_SJ_NS4_8TiledMMAINS4_8MMA_AtomIJNS4_10MMA_TraitsINS4_19SM100_MMA_F8F6F4_SSEJSI_SI_fSE_SF_NS4_17integral_constantINS4_4UMMA5MajorELSQ_1EEESR_NSO_INSP_7ScaleInELSS_0EEEST_EEEEEENS4_6LayoutISC_NS5_IJNSA_ILi0EEESX_SX_EEEEENS5_IJNS4_10UnderscoreES10_S10_EEEEENS4_13SM90_TMA_LOADENS4_14ComposedLayoutINS4_7SwizzleILi2ELi4ELi3EEENS4_18smem_ptr_flag_bitsILi8EEENSW_INS5_IJSE_NSA_ILi8EEEEEENS5_IJSB_SE_EEEEEEEvNS4_8identityES13_NS14_INS15_ILi3ELi4ELi3EEES18_NSW_INS5_IJSG_S19_EEENS5_IJSB_SG_EEEEEEEvS1E_EENS_8epilogue10collective18CollectiveEpilogueINS1L_23Sm100TmaWarpSpecializedILi4ELi2ELi32ELb0ELb0EEEJSH_NS5_IJNSW_ISE_SB_EES1Q_EEESI_NS5_IJlSB_lEEESI_S1S_NS1L_6fusion15FusionCallbacksIS1P_NS1T_17LinearCombinationISI_fSI_fLNS_15FloatRoundStyleE2EEESH_S1R_JEEENS4_5SM1004TMEM4LOAD26SM100_TMEM_LOAD_16dp32b32xES13_NS14_IS16_S18_NSW_INS5_IJS19_SE_EEENS5_IJSE_SB_EEEEEEENS4_39AutoVectorizingCopyWithAssumedAlignmentILi128EEENS4_14SM90_TMA_STOREES26_S28_S28_EEEvvEEEEvNT_6ParamsE,"aw",@nobits
	.sectionflags	@""
	.align	16
	.zero		1024


//--------------------- .nv.shared.reserved.0     --------------------------
	.section	.nv.shared.reserved.0,"aw",@nobits
	.weak		__nv_reservedSMEM_offset_0_alias
	.size		__nv_reservedSMEM_offset_0_alias, 0, 64
	.other		__nv_reservedSMEM_offset_0_alias,@"STO_CUDA_RESERVED_SHARED STV_DEFAULT"
__nv_reservedSMEM_offset_0_alias:
	.zero		0
.nv.shared.reserved.0:
	.zero		64
	.weak		__nv_reservedSMEM_tcgen05_partition
	.type		__nv_reservedSMEM_tcgen05_partition,@object
	.size		__nv_reservedSMEM_tcgen05_partition,(.L_0 - __nv_reservedSMEM_tcgen05_partition)
__nv_reservedSMEM_tcgen05_partition:
	.zero		32
.L_0:


//--------------------- .nv.global                --------------------------
	.section	.nv.global,"aw",@nobits
.nv.global:
	.type		_ZN40_INTERNAL_1ac041ce_4_k_cu_5e56767c_320904cute1_E,@object
	.size		_ZN40_INTERNAL_1ac041ce_4_k_cu_5e56767c_320904cute1_E,(_ZN40_INTERNAL_1ac041ce_4_k_cu_5e56767c_320904cuda3std3__45__cpo6cbeginE - _ZN40_INTERNAL_1ac041ce_4_k_cu_5e56767c_320904cute1_E)
_ZN40_INTERNAL_1ac041ce_4_k_cu_5e56767c_320904cute1_E:
	.zero		1
	.type		_ZN40_INTERNAL_1ac041ce_4_k_cu_5e56767c_320904cuda3std3__45__cpo6cbeginE,@object
	.size		_ZN40_INTERNAL_1ac041ce_4_k_cu_5e56767c_320904cuda3std3__45__cpo6cbeginE,(_ZN40_INTERNAL_1ac041ce_4_k_cu_5e56767c_320904cuda3std3__48in_placeE - _ZN40_INTERNAL_1ac041ce_4_k_cu_5e56767c_320904cuda3std3__45__cpo6cbeginE)
_ZN40_INTERNAL_1ac041ce_4_k_cu_5e56767c_320904cuda3std3__45__cpo6cbeginE:
	.zero		1
	.type		_ZN40_INTERNAL_1ac041ce_4_k_cu_5e56767c_320904cuda3std3__48in_placeE,@object
	.size		_ZN40_INTERNAL_1ac041ce_4_k_cu_5e56767c_320904cuda3std3__48in_placeE,(_ZN40_INTERNAL_1ac041ce_4_k_cu_5e56767c_320904cuda3std6ranges3__45__cpo9iter_moveE - _ZN40_INTERNAL_1ac041ce_4_k_cu_5e56767c_320904cuda3std3__48in_placeE)
_ZN40_INTERNAL_1ac041ce_4_k_cu_5e56767c_320904cuda3std3__48in_placeE:
	.zero		1
	.type		_ZN40_INTERNAL_1ac041ce_4_k_cu_5e56767c_320904cuda3std6ranges3__45__cpo9iter_moveE,@object
	.size		_ZN40_INTERNAL_1ac041ce_4_k_cu_5e56767c_320904cuda3std6ranges3__45__cpo9iter_moveE,(_ZN40_INTERNAL_1ac041ce_4_k_cu_5e56767c_320904cuda3std3__45__cpo5beginE - _ZN40_INTERNAL_1ac041ce_4_k_cu_5e56767c_320904cuda3std6ranges3__45__cpo9iter_moveE)
_ZN40_INTERNAL_1ac041ce_4_k_cu_5e56767c_320904cuda3std6ranges3__45__cpo9iter_moveE:
	.zero		1
	.type		_ZN40_INTERNAL_1ac041ce_4_k_cu_5e56767c_320904cuda3std3__45__cpo5beginE,@object
	.size		_ZN40_INTERNAL_1ac041ce_4_k_cu_5e56767c_320904cuda3std3__45__cpo5beginE,(_ZN40_INTERNAL_1ac041ce_4_k_cu_5e56767c_320904cuda3std3__442_GLOBAL__N__1ac041ce_4_k_cu_5e56767c_320906ignoreE - _ZN40_INTERNAL_1ac041ce_4_k_cu_5e56767c_320904cuda3std3__45__cpo5beginE)
_ZN40_INTERNAL_1ac041ce_4_k_cu_5e56767c_320904cuda3std3__45__cpo5beginE:
	.zero		1
	.type		_ZN40_INTERNAL_1ac041ce_4_k_cu_5e56767c_320904cuda3std3__442_GLOBAL__N__1ac041ce_4_k_cu_5e56767c_320906ignoreE,@object
	.size		_ZN40_INTERNAL_1ac041ce_4_k_cu_5e56767c_320904cuda3std3__442_GLOBAL__N__1ac041ce_4_k_cu_5e56767c_320906ignoreE,(_ZN40_INTERNAL_1ac041ce_4_k_cu_5e56767c_320904cute7productE - _ZN40_INTERNAL_1ac041ce_4_k_cu_5e56767c_320904cuda3std3__442_GLOBAL__N__1ac041ce_4_k_cu_5e56767c_320906ignoreE)
_ZN40_INTERNAL_1ac041ce_4_k_cu_5e56767c_320904cuda3std3__442_GLOBAL__N__1ac041ce_4_k_cu_5e56767c_320906ignoreE:
	.zero		1
	.type		_ZN40_INTERNAL_1ac041ce_4_k_cu_5e56767c_320904cute7productE,@object
	.size		_ZN40_INTERNAL_1ac041ce_4_k_cu_5e56767c_320904cute7productE,(_ZN40_INTERNAL_1ac041ce_4_k_cu_5e56767c_320904cuda3std3__45__cpo3endE - _ZN40_INTERNAL_1ac041ce_4_k_cu_5e56767c_320904cute7productE)
_ZN40_INTERNAL_1ac041ce_4_k_cu_5e56767c_320904cute7productE:
	.zero		1
	.type		_ZN40_INTERNAL_1ac041ce_4_k_cu_5e56767c_320904cuda3std3__45__cpo3endE,@object
	.size		_ZN40_INTERNAL_1ac041ce_4_k_cu_5e56767c_320904cuda3std3__45__cpo3endE,(_ZN40_INTERNAL_1ac041ce_4_k_cu_5e56767c_320904cuda3std3__419piecewise_constructE - _ZN40_INTERNAL_1ac041ce_4_k_cu_5e56767c_320904cuda3std3__45__cpo3endE)
_ZN40_INTERNAL_1ac041ce_4_k_cu_5e56767c_320904cuda3std3__45__cpo3endE:
	.zero		1
	.type		_ZN40_INTERNAL_1ac041ce_4_k_cu_5e56767c_320904cuda3std3__419piecewise_constructE,@object
	.size		_ZN40_INTERNAL_1ac041ce_4_k_cu_5e56767c_320904cuda3std3__419piecewise_constructE,(_ZN40_INTERNAL_1ac041ce_4_k_cu_5e56767c_320904cuda3std3__45__cpo4cendE - _ZN40_INTERNAL_1ac041ce_4_k_cu_5e56767c_320904cuda3std3__419piecewise_constructE)
_ZN40_INTERNAL_1ac041ce_4_k_cu_5e56767c_320904cuda3std3__419piecewise_constructE:
	.zero		1
	.type		_ZN40_INTERNAL_1ac041ce_4_k_cu_5e56767c_320904cuda3std3__45__cpo4cendE,@object
	.size		_ZN40_INTERNAL_1ac041ce_4_k_cu_5e56767c_320904cuda3std3__45__cpo4cendE,(_ZN40_INTERNAL_1ac041ce_4_k_cu_5e56767c_320904cuda3std6ranges3__45__cpo4swapE - _ZN40_INTERNAL_1ac041ce_4_k_cu_5e56767c_320904cuda3std3__45__cpo4cendE)
_ZN40_INTERNAL_1ac041ce_4_k_cu_5e56767c_320904cuda3std3__45__cpo4cendE:
	.zero		1
	.type		_ZN40_INTERNAL_1ac041ce_4_k_cu_5e56767c_320904cuda3std6ranges3__45__cpo4swapE,@object
	.size		_ZN40_INTERNAL_1ac041ce_4_k_cu_5e56767c_320904cuda3std6ranges3__45__cpo4swapE,(.L_11 - _ZN40_INTERNAL_1ac041ce_4_k_cu_5e56767c_320904cuda3std6ranges3__45__cpo4swapE)
_ZN40_INTERNAL_1ac041ce_4_k_cu_5e56767c_320904cuda3std6ranges3__45__cpo4swapE:
	.zero		1
.L_11:


//--------------------- .nv.constant0._ZN7cutlass13device_kernelINS_4gemm6kernel13GemmUniversalIN4cute5tupleIJiiiiEEENS1_10collective13CollectiveMmaINS1_35MainloopSm100TmaUmmaWarpSpecializedILi5ELi2ELi4ENS5_IJNS4_1CILi1EEESB_SB_EEEEENS5_IJNSA_ILi64EEENSA_ILi256EEENSA_ILi128EEEEEENS_12float_e5m2_tENS5_IJSB_llEEESI_SJ_NS4_8TiledMMAINS4_8MMA_AtomIJNS4_10MMA_TraitsINS4_19SM100_MMA_F8F6F4_SSEJSI_SI_fSE_SF_NS4_17integral_constantINS4_4UMMA5MajorELSQ_1EEESR_NSO_INSP_7ScaleInELSS_0EEEST_EEEEEENS4_6LayoutISC_NS5_IJNSA_ILi0EEESX_SX_EEEEENS5_IJNS4_10UnderscoreES10_S10_EEEEENS4_13SM90_TMA_LOADENS4_14ComposedLayoutINS4_7SwizzleILi2ELi4ELi3EEENS4_18smem_ptr_flag_bitsILi8EEENSW_INS5_IJSE_NSA_ILi8EEEEEENS5_IJSB_SE_EEEEEEEvNS4_8identityES13_NS14_INS15_ILi3ELi4ELi3EEES18_NSW_INS5_IJSG_S19_EEENS5_IJSB_SG_EEEEEEEvS1E_EENS_8epilogue10collective18CollectiveEpilogueINS1L_23Sm100TmaWarpSpecializedILi4ELi2ELi32ELb0ELb0EEEJSH_NS5_IJNSW_ISE_SB_EES1Q_EEESI_NS5_IJlSB_lEEESI_S1S_NS1L_6fusion15FusionCallbacksIS1P_NS1T_17LinearCombinationISI_fSI_fLNS_15FloatRoundStyleE2EEESH_S1R_JEEENS4_5SM1004TMEM4LOAD26SM100_TMEM_LOAD_16dp32b32xES13_NS14_IS16_S18_NSW_INS5_IJS19_SE_EEENS5_IJSE_SB_EEEEEEENS4_39AutoVectorizingCopyWithAssumedAlignmentILi128EEENS4_14SM90_TMA_STOREES26_S28_S28_EEEvvEEEEvNT_6ParamsE --------------------------
	.section	.nv.constant0._ZN7cutlass13device_kernelINS_4gemm6kernel13GemmUniversalIN4cute5tupleIJiiiiEEENS1_10collective13CollectiveMmaINS1_35MainloopSm100TmaUmmaWarpSpecializedILi5ELi2ELi4ENS5_IJNS4_1CILi1EEESB_SB_EEEEENS5_IJNSA_ILi64EEENSA_ILi256EEENSA_ILi128EEEEEENS_12float_e5m2_tENS5_IJSB_llEEESI_SJ_NS4_8TiledMMAINS4_8MMA_AtomIJNS4_10MMA_TraitsINS4_19SM100_MMA_F8F6F4_SSEJSI_SI_fSE_SF_NS4_17integral_constantINS4_4UMMA5MajorELSQ_1EEESR_NSO_INSP_7ScaleInELSS_0EEEST_EEEEEENS4_6LayoutISC_NS5_IJNSA_ILi0EEESX_SX_EEEEENS5_IJNS4_10UnderscoreES10_S10_EEEEENS4_13SM90_TMA_LOADENS4_14ComposedLayoutINS4_7SwizzleILi2ELi4ELi3EEENS4_18smem_ptr_flag_bitsILi8EEENSW_INS5_IJSE_NSA_ILi8EEEEEENS5_IJSB_SE_EEEEEEEvNS4_8identityES13_NS14_INS15_ILi3ELi4ELi3EEES18_NSW_INS5_IJSG_S19_EEENS5_IJSB_SG_EEEEEEEvS1E_EENS_8epilogue10collective18CollectiveEpilogueINS1L_23Sm100TmaWarpSpecializedILi4ELi2ELi32ELb0ELb0EEEJSH_NS5_IJNSW_ISE_SB_EES1Q_EEESI_NS5_IJlSB_lEEESI_S1S_NS1L_6fusion15FusionCallbacksIS1P_NS1T_17LinearCombinationISI_fSI_fLNS_15FloatRoundStyleE2EEESH_S1R_JEEENS4_5SM1004TMEM4LOAD26SM100_TMEM_LOAD_16dp32b32xES13_NS14_IS16_S18_NSW_INS5_IJS19_SE_EEENS5_IJSE_SB_EEEEEEENS4_39AutoVectorizingCopyWithAssumedAlignmentILi128EEENS4_14SM90_TMA_STOREES26_S28_S28_EEEvvEEEEvNT_6ParamsE,"a",@progbits
	.sectionflags	@""
	.align	4
.nv.constant0._ZN7cutlass13device_kernelINS_4gemm6kernel13GemmUniversalIN4cute5tupleIJiiiiEEENS1_10collective13CollectiveMmaINS1_35MainloopSm100TmaUmmaWarpSpecializedILi5ELi2ELi4ENS5_IJNS4_1CILi1EEESB_SB_EEEEENS5_IJNSA_ILi64EEENSA_ILi256EEENSA_ILi128EEEEEENS_12float_e5m2_tENS5_IJSB_llEEESI_SJ_NS4_8TiledMMAINS4_8MMA_AtomIJNS4_10MMA_TraitsINS4_19SM100_MMA_F8F6F4_SSEJSI_SI_fSE_SF_NS4_17integral_constantINS4_4UMMA5MajorELSQ_1EEESR_NSO_INSP_7ScaleInELSS_0EEEST_EEEEEENS4_6LayoutISC_NS5_IJNSA_ILi0EEESX_SX_EEEEENS5_IJNS4_10UnderscoreES10_S10_EEEEENS4_13SM90_TMA_LOADENS4_14ComposedLayoutINS4_7SwizzleILi2ELi4ELi3EEENS4_18smem_ptr_flag_bitsILi8EEENSW_INS5_IJSE_NSA_ILi8EEEEEENS5_IJSB_SE_EEEEEEEvNS4_8identityES13_NS14_INS15_ILi3ELi4ELi3EEES18_NSW_INS5_IJSG_S19_EEENS5_IJSB_SG_EEEEEEEvS1E_EENS_8epilogue10collective18CollectiveEpilogueINS1L_23Sm100TmaWarpSpecializedILi4ELi2ELi32ELb0ELb0EEEJSH_NS5_IJNSW_ISE_SB_EES1Q_EEESI_NS5_IJlSB_lEEESI_S1S_NS1L_6fusion15FusionCallbacksIS1P_NS1T_17LinearCombinationISI_fSI_fLNS_15FloatRoundStyleE2EEESH_S1R_JEEENS4_5SM1004TMEM4LOAD26SM100_TMEM_LOAD_16dp32b32xES13_NS14_IS16_S18_NSW_INS5_IJS19_SE_EEENS5_IJSE_SB_EEEEEEENS4_39AutoVectorizingCopyWithAssumedAlignmentILi128EEENS4_14SM90_TMA_STOREES26_S28_S28_EEEvvEEEEvNT_6ParamsE:
	.zero		2944


//--------------------- SYMBOLS --------------------------

	.type		.nv.reservedSmem.offset0,@object
	.size		.nv.reservedSmem.offset0,0x4
	.type		.nv.reservedSmem.cap,@object
	.size		.nv.reservedSmem.cap,0x4
	.type		__assertfail,@function
